//
// Generated by NVIDIA NVVM Compiler
//
// Compiler Build ID: CL-36424714
// Cuda compilation tools, release 13.0, V13.0.88
// Based on NVVM 20.0.0
//

.version 9.0
.target sm_100
.address_size 64

	// .globl	_Z6fillCUPdS_f

.visible .entry _Z6fillCUPdS_f(
	.param .u64 .ptr .align 1 _Z6fillCUPdS_f_param_0,
	.param .u64 .ptr .align 1 _Z6fillCUPdS_f_param_1,
	.param .f32 _Z6fillCUPdS_f_param_2
)
{
	.reg .pred 	%p<3>;
	.reg .b32 	%r<26>;
	.reg .b32 	%f<34>;
	.reg .b64 	%rd<9>;
	.reg .b64 	%fd<36>;

	ld.param.u64 	%rd2, [_Z6fillCUPdS_f_param_0];
	ld.param.u64 	%rd3, [_Z6fillCUPdS_f_param_1];
	ld.param.f32 	%f1, [_Z6fillCUPdS_f_param_2];
	mov.u32 	%r5, %tid.x;
	mov.u32 	%r6, %ctaid.x;
	mov.u32 	%r7, %ntid.x;
	mad.lo.s32 	%r1, %r6, %r7, %r5;
	setp.gt.s32 	%p1, %r1, 249999;
	@%p1 bra 	$L__BB0_4;
	shl.b32 	%r2, %r1, 8;
	cvta.to.global.u64 	%rd1, %rd2;
	mov.f64 	%fd35, 0d0000000000000000;
	mov.b32 	%r25, 0;
$L__BB0_2:
	add.s32 	%r9, %r25, %r2;
	cvt.rn.f32.s32 	%f2, %r9;
	mul.f32 	%f3, %f1, %f2;
	cvt.f64.f32 	%fd4, %f3;
	mul.wide.s32 	%rd4, %r9, 8;
	add.s64 	%rd5, %rd1, %rd4;
	st.global.f64 	[%rd5], %fd4;
	add.f64 	%fd5, %fd35, %fd4;
	add.s32 	%r10, %r9, 1;
	cvt.rn.f32.s32 	%f4, %r10;
	mul.f32 	%f5, %f1, %f4;
	cvt.f64.f32 	%fd6, %f5;
	st.global.f64 	[%rd5+8], %fd6;
	add.f64 	%fd7, %fd5, %fd6;
	add.s32 	%r11, %r9, 2;
	cvt.rn.f32.s32 	%f6, %r11;
	mul.f32 	%f7, %f1, %f6;
	cvt.f64.f32 	%fd8, %f7;
	st.global.f64 	[%rd5+16], %fd8;
	add.f64 	%fd9, %fd7, %fd8;
	add.s32 	%r12, %r9, 3;
	cvt.rn.f32.s32 	%f8, %r12;
	mul.f32 	%f9, %f1, %f8;
	cvt.f64.f32 	%fd10, %f9;
	st.global.f64 	[%rd5+24], %fd10;
	add.f64 	%fd11, %fd9, %fd10;
	add.s32 	%r13, %r9, 4;
	cvt.rn.f32.s32 	%f10, %r13;
	mul.f32 	%f11, %f1, %f10;
	cvt.f64.f32 	%fd12, %f11;
	st.global.f64 	[%rd5+32], %fd12;
	add.f64 	%fd13, %fd11, %fd12;
	add.s32 	%r14, %r9, 5;
	cvt.rn.f32.s32 	%f12, %r14;
	mul.f32 	%f13, %f1, %f12;
	cvt.f64.f32 	%fd14, %f13;
	st.global.f64 	[%rd5+40], %fd14;
	add.f64 	%fd15, %fd13, %fd14;
	add.s32 	%r15, %r9, 6;
	cvt.rn.f32.s32 	%f14, %r15;
	mul.f32 	%f15, %f1, %f14;
	cvt.f64.f32 	%fd16, %f15;
	st.global.f64 	[%rd5+48], %fd16;
	add.f64 	%fd17, %fd15, %fd16;
	add.s32 	%r16, %r9, 7;
	cvt.rn.f32.s32 	%f16, %r16;
	mul.f32 	%f17, %f1, %f16;
	cvt.f64.f32 	%fd18, %f17;
	st.global.f64 	[%rd5+56], %fd18;
	add.f64 	%fd19, %fd17, %fd18;
	add.s32 	%r17, %r9, 8;
	cvt.rn.f32.s32 	%f18, %r17;
	mul.f32 	%f19, %f1, %f18;
	cvt.f64.f32 	%fd20, %f19;
	st.global.f64 	[%rd5+64], %fd20;
	add.f64 	%fd21, %fd19, %fd20;
	add.s32 	%r18, %r9, 9;
	cvt.rn.f32.s32 	%f20, %r18;
	mul.f32 	%f21, %f1, %f20;
	cvt.f64.f32 	%fd22, %f21;
	st.global.f64 	[%rd5+72], %fd22;
	add.f64 	%fd23, %fd21, %fd22;
	add.s32 	%r19, %r9, 10;
	cvt.rn.f32.s32 	%f22, %r19;
	mul.f32 	%f23, %f1, %f22;
	cvt.f64.f32 	%fd24, %f23;
	st.global.f64 	[%rd5+80], %fd24;
	add.f64 	%fd25, %fd23, %fd24;
	add.s32 	%r20, %r9, 11;
	cvt.rn.f32.s32 	%f24, %r20;
	mul.f32 	%f25, %f1, %f24;
	cvt.f64.f32 	%fd26, %f25;
	st.global.f64 	[%rd5+88], %fd26;
	add.f64 	%fd27, %fd25, %fd26;
	add.s32 	%r21, %r9, 12;
	cvt.rn.f32.s32 	%f26, %r21;
	mul.f32 	%f27, %f1, %f26;
	cvt.f64.f32 	%fd28, %f27;
	st.global.f64 	[%rd5+96], %fd28;
	add.f64 	%fd29, %fd27, %fd28;
	add.s32 	%r22, %r9, 13;
	cvt.rn.f32.s32 	%f28, %r22;
	mul.f32 	%f29, %f1, %f28;
	cvt.f64.f32 	%fd30, %f29;
	st.global.f64 	[%rd5+104], %fd30;
	add.f64 	%fd31, %fd29, %fd30;
	add.s32 	%r23, %r9, 14;
	cvt.rn.f32.s32 	%f30, %r23;
	mul.f32 	%f31, %f1, %f30;
	cvt.f64.f32 	%fd32, %f31;
	st.global.f64 	[%rd5+112], %fd32;
	add.f64 	%fd33, %fd31, %fd32;
	add.s32 	%r24, %r9, 15;
	cvt.rn.f32.s32 	%f32, %r24;
	mul.f32 	%f33, %f1, %f32;
	cvt.f64.f32 	%fd34, %f33;
	st.global.f64 	[%rd5+120], %fd34;
	add.f64 	%fd35, %fd33, %fd34;
	add.s32 	%r25, %r25, 16;
	setp.ne.s32 	%p2, %r25, 256;
	@%p2 bra 	$L__BB0_2;
	cvta.to.global.u64 	%rd6, %rd3;
	mul.wide.s32 	%rd7, %r1, 8;
	add.s64 	%rd8, %rd6, %rd7;
	st.global.f64 	[%rd8], %fd35;
$L__BB0_4:
	ret;

}
	// .globl	_Z7sumDestPdS_jj
.visible .entry _Z7sumDestPdS_jj(
	.param .u64 .ptr .align 1 _Z7sumDestPdS_jj_param_0,
	.param .u64 .ptr .align 1 _Z7sumDestPdS_jj_param_1,
	.param .u32 _Z7sumDestPdS_jj_param_2,
	.param .u32 _Z7sumDestPdS_jj_param_3
)
{
	.reg .pred 	%p<12>;
	.reg .b32 	%r<62>;
	.reg .b64 	%rd<65>;
	.reg .b64 	%fd<83>;

	ld.param.u64 	%rd3, [_Z7sumDestPdS_jj_param_0];
	ld.param.u64 	%rd2, [_Z7sumDestPdS_jj_param_1];
	ld.param.u32 	%r24, [_Z7sumDestPdS_jj_param_2];
	ld.param.u32 	%r25, [_Z7sumDestPdS_jj_param_3];
	cvta.to.global.u64 	%rd1, %rd3;
	mov.u32 	%r1, %tid.x;
	setp.ge.u32 	%p1, %r1, %r25;
	setp.eq.s32 	%p2, %r24, 0;
	or.pred  	%p3, %p1, %p2;
	mov.f64 	%fd82, 0d0000000000000000;
	@%p3 bra 	$L__BB1_13;
	mul.lo.s32 	%r2, %r24, %r1;
	add.s32 	%r27, %r24, -1;
	and.b32  	%r3, %r24, 15;
	setp.lt.u32 	%p4, %r27, 15;
	mov.f64 	%fd82, 0d0000000000000000;
	mov.b32 	%r58, 0;
	@%p4 bra 	$L__BB1_4;
	and.b32  	%r58, %r24, -16;
	neg.s32 	%r56, %r58;
	add.s32 	%r55, %r2, 7;
	mov.f64 	%fd82, 0d0000000000000000;
$L__BB1_3:
	.pragma "nounroll";
	add.s32 	%r28, %r55, -7;
	mul.wide.u32 	%rd4, %r28, 8;
	add.s64 	%rd5, %rd1, %rd4;
	ld.global.f64 	%fd18, [%rd5];
	add.f64 	%fd19, %fd82, %fd18;
	add.s32 	%r29, %r55, -6;
	mul.wide.u32 	%rd6, %r29, 8;
	add.s64 	%rd7, %rd1, %rd6;
	ld.global.f64 	%fd20, [%rd7];
	add.f64 	%fd21, %fd19, %fd20;
	add.s32 	%r30, %r55, -5;
	mul.wide.u32 	%rd8, %r30, 8;
	add.s64 	%rd9, %rd1, %rd8;
	ld.global.f64 	%fd22, [%rd9];
	add.f64 	%fd23, %fd21, %fd22;
	add.s32 	%r31, %r55, -4;
	mul.wide.u32 	%rd10, %r31, 8;
	add.s64 	%rd11, %rd1, %rd10;
	ld.global.f64 	%fd24, [%rd11];
	add.f64 	%fd25, %fd23, %fd24;
	add.s32 	%r32, %r55, -3;
	mul.wide.u32 	%rd12, %r32, 8;
	add.s64 	%rd13, %rd1, %rd12;
	ld.global.f64 	%fd26, [%rd13];
	add.f64 	%fd27, %fd25, %fd26;
	add.s32 	%r33, %r55, -2;
	mul.wide.u32 	%rd14, %r33, 8;
	add.s64 	%rd15, %rd1, %rd14;
	ld.global.f64 	%fd28, [%rd15];
	add.f64 	%fd29, %fd27, %fd28;
	add.s32 	%r34, %r55, -1;
	mul.wide.u32 	%rd16, %r34, 8;
	add.s64 	%rd17, %rd1, %rd16;
	ld.global.f64 	%fd30, [%rd17];
	add.f64 	%fd31, %fd29, %fd30;
	add.s32 	%r35, %r55, 8;
	mul.wide.u32 	%rd18, %r55, 8;
	add.s64 	%rd19, %rd1, %rd18;
	ld.global.f64 	%fd32, [%rd19];
	add.f64 	%fd33, %fd31, %fd32;
	add.s32 	%r36, %r55, 1;
	mul.wide.u32 	%rd20, %r36, 8;
	add.s64 	%rd21, %rd1, %rd20;
	ld.global.f64 	%fd34, [%rd21];
	add.f64 	%fd35, %fd33, %fd34;
	add.s32 	%r37, %r55, 2;
	mul.wide.u32 	%rd22, %r37, 8;
	add.s64 	%rd23, %rd1, %rd22;
	ld.global.f64 	%fd36, [%rd23];
	add.f64 	%fd37, %fd35, %fd36;
	add.s32 	%r38, %r55, 3;
	mul.wide.u32 	%rd24, %r38, 8;
	add.s64 	%rd25, %rd1, %rd24;
	ld.global.f64 	%fd38, [%rd25];
	add.f64 	%fd39, %fd37, %fd38;
	add.s32 	%r39, %r55, 4;
	mul.wide.u32 	%rd26, %r39, 8;
	add.s64 	%rd27, %rd1, %rd26;
	ld.global.f64 	%fd40, [%rd27];
	add.f64 	%fd41, %fd39, %fd40;
	add.s32 	%r40, %r55, 5;
	mul.wide.u32 	%rd28, %r40, 8;
	add.s64 	%rd29, %rd1, %rd28;
	ld.global.f64 	%fd42, [%rd29];
	add.f64 	%fd43, %fd41, %fd42;
	add.s32 	%r41, %r55, 6;
	mul.wide.u32 	%rd30, %r41, 8;
	add.s64 	%rd31, %rd1, %rd30;
	ld.global.f64 	%fd44, [%rd31];
	add.f64 	%fd45, %fd43, %fd44;
	add.s32 	%r42, %r55, 7;
	mul.wide.u32 	%rd32, %r42, 8;
	add.s64 	%rd33, %rd1, %rd32;
	ld.global.f64 	%fd46, [%rd33];
	add.f64 	%fd47, %fd45, %fd46;
	mul.wide.u32 	%rd34, %r35, 8;
	add.s64 	%rd35, %rd1, %rd34;
	ld.global.f64 	%fd48, [%rd35];
	add.f64 	%fd82, %fd47, %fd48;
	add.s32 	%r56, %r56, 16;
	add.s32 	%r55, %r55, 16;
	setp.ne.s32 	%p5, %r56, 0;
	@%p5 bra 	$L__BB1_3;
$L__BB1_4:
	setp.eq.s32 	%p6, %r3, 0;
	@%p6 bra 	$L__BB1_13;
	and.b32  	%r12, %r24, 7;
	setp.lt.u32 	%p7, %r3, 8;
	@%p7 bra 	$L__BB1_7;
	add.s32 	%r43, %r58, %r2;
	mul.wide.u32 	%rd36, %r43, 8;
	add.s64 	%rd37, %rd1, %rd36;
	ld.global.f64 	%fd50, [%rd37];
	add.f64 	%fd51, %fd82, %fd50;
	add.s32 	%r44, %r43, 1;
	mul.wide.u32 	%rd38, %r44, 8;
	add.s64 	%rd39, %rd1, %rd38;
	ld.global.f64 	%fd52, [%rd39];
	add.f64 	%fd53, %fd51, %fd52;
	add.s32 	%r45, %r43, 2;
	mul.wide.u32 	%rd40, %r45, 8;
	add.s64 	%rd41, %rd1, %rd40;
	ld.global.f64 	%fd54, [%rd41];
	add.f64 	%fd55, %fd53, %fd54;
	add.s32 	%r46, %r43, 3;
	mul.wide.u32 	%rd42, %r46, 8;
	add.s64 	%rd43, %rd1, %rd42;
	ld.global.f64 	%fd56, [%rd43];
	add.f64 	%fd57, %fd55, %fd56;
	add.s32 	%r47, %r43, 4;
	mul.wide.u32 	%rd44, %r47, 8;
	add.s64 	%rd45, %rd1, %rd44;
	ld.global.f64 	%fd58, [%rd45];
	add.f64 	%fd59, %fd57, %fd58;
	add.s32 	%r48, %r43, 5;
	mul.wide.u32 	%rd46, %r48, 8;
	add.s64 	%rd47, %rd1, %rd46;
	ld.global.f64 	%fd60, [%rd47];
	add.f64 	%fd61, %fd59, %fd60;
	add.s32 	%r49, %r43, 6;
	mul.wide.u32 	%rd48, %r49, 8;
	add.s64 	%rd49, %rd1, %rd48;
	ld.global.f64 	%fd62, [%rd49];
	add.f64 	%fd63, %fd61, %fd62;
	add.s32 	%r50, %r43, 7;
	mul.wide.u32 	%rd50, %r50, 8;
	add.s64 	%rd51, %rd1, %rd50;
	ld.global.f64 	%fd64, [%rd51];
	add.f64 	%fd82, %fd63, %fd64;
	add.s32 	%r58, %r58, 8;
$L__BB1_7:
	setp.eq.s32 	%p8, %r12, 0;
	@%p8 bra 	$L__BB1_13;
	and.b32  	%r15, %r24, 3;
	setp.lt.u32 	%p9, %r12, 4;
	@%p9 bra 	$L__BB1_10;
	add.s32 	%r51, %r58, %r2;
	mul.wide.u32 	%rd52, %r51, 8;
	add.s64 	%rd53, %rd1, %rd52;
	ld.global.f64 	%fd66, [%rd53];
	add.f64 	%fd67, %fd82, %fd66;
	add.s32 	%r52, %r51, 1;
	mul.wide.u32 	%rd54, %r52, 8;
	add.s64 	%rd55, %rd1, %rd54;
	ld.global.f64 	%fd68, [%rd55];
	add.f64 	%fd69, %fd67, %fd68;
	add.s32 	%r53, %r51, 2;
	mul.wide.u32 	%rd56, %r53, 8;
	add.s64 	%rd57, %rd1, %rd56;
	ld.global.f64 	%fd70, [%rd57];
	add.f64 	%fd71, %fd69, %fd70;
	add.s32 	%r54, %r51, 3;
	mul.wide.u32 	%rd58, %r54, 8;
	add.s64 	%rd59, %rd1, %rd58;
	ld.global.f64 	%fd72, [%rd59];
	add.f64 	%fd82, %fd71, %fd72;
	add.s32 	%r58, %r58, 4;
$L__BB1_10:
	setp.eq.s32 	%p10, %r15, 0;
	@%p10 bra 	$L__BB1_13;
	add.s32 	%r61, %r58, %r2;
	neg.s32 	%r60, %r15;
$L__BB1_12:
	.pragma "nounroll";
	mul.wide.u32 	%rd60, %r61, 8;
	add.s64 	%rd61, %rd1, %rd60;
	ld.global.f64 	%fd73, [%rd61];
	add.f64 	%fd82, %fd82, %fd73;
	add.s32 	%r61, %r61, 1;
	add.s32 	%r60, %r60, 1;
	setp.ne.s32 	%p11, %r60, 0;
	@%p11 bra 	$L__BB1_12;
$L__BB1_13:
	cvta.to.global.u64 	%rd62, %rd2;
	mul.wide.u32 	%rd63, %r1, 8;
	add.s64 	%rd64, %rd62, %rd63;
	st.global.f64 	[%rd64], %fd82;
	ret;

}
	// .globl	_Z6divValPdS_S_
.visible .entry _Z6divValPdS_S_(
	.param .u64 .ptr .align 1 _Z6divValPdS_S__param_0,
	.param .u64 .ptr .align 1 _Z6divValPdS_S__param_1,
	.param .u64 .ptr .align 1 _Z6divValPdS_S__param_2
)
{
	.reg .pred 	%p<2>;
	.reg .b32 	%r<2>;
	.reg .b64 	%rd<7>;
	.reg .b64 	%fd<7>;

	ld.param.u64 	%rd1, [_Z6divValPdS_S__param_0];
	ld.param.u64 	%rd2, [_Z6divValPdS_S__param_1];
	ld.param.u64 	%rd3, [_Z6divValPdS_S__param_2];
	mov.u32 	%r1, %tid.x;
	setp.ne.s32 	%p1, %r1, 0;
	@%p1 bra 	$L__BB2_2;
	cvta.to.global.u64 	%rd4, %rd2;
	cvta.to.global.u64 	%rd5, %rd3;
	cvta.to.global.u64 	%rd6, %rd1;
	ld.global.f64 	%fd1, [%rd4];
	div.rn.f64 	%fd2, %fd1, 0d418E848000000000;
	st.global.f64 	[%rd4], %fd2;
	ld.global.f64 	%fd3, [%rd5];
	div.rn.f64 	%fd4, %fd3, 0d418E848000000000;
	st.global.f64 	[%rd5], %fd4;
	ld.global.f64 	%fd5, [%rd4];
	st.global.f64 	[%rd6], %fd5;
	ld.global.f64 	%fd6, [%rd5];
	st.global.f64 	[%rd6+8], %fd6;
$L__BB2_2:
	ret;

}
	// .globl	_Z4calcPdS_S_
.visible .entry _Z4calcPdS_S_(
	.param .u64 .ptr .align 1 _Z4calcPdS_S__param_0,
	.param .u64 .ptr .align 1 _Z4calcPdS_S__param_1,
	.param .u64 .ptr .align 1 _Z4calcPdS_S__param_2
)
{
	.reg .pred 	%p<2>;
	.reg .b32 	%r<2>;
	.reg .b64 	%rd<7>;
	.reg .b64 	%fd<9>;

	ld.param.u64 	%rd1, [_Z4calcPdS_S__param_0];
	ld.param.u64 	%rd2, [_Z4calcPdS_S__param_1];
	ld.param.u64 	%rd3, [_Z4calcPdS_S__param_2];
	mov.u32 	%r1, %tid.x;
	setp.ne.s32 	%p1, %r1, 0;
	@%p1 bra 	$L__BB3_2;
	cvta.to.global.u64 	%rd4, %rd2;
	cvta.to.global.u64 	%rd5, %rd1;
	cvta.to.global.u64 	%rd6, %rd3;
	ld.global.f64 	%fd1, [%rd4];
	st.global.f64 	[%rd5+16], %fd1;
	ld.global.f64 	%fd2, [%rd6];
	st.global.f64 	[%rd5+24], %fd2;
	ld.global.f64 	%fd3, [%rd4];
	div.rn.f64 	%fd4, %fd3, %fd2;
	st.global.f64 	[%rd5+32], %fd4;
	ld.global.f64 	%fd5, [%rd5+8];
	ld.global.f64 	%fd6, [%rd5];
	mul.f64 	%fd7, %fd4, %fd6;
	sub.f64 	%fd8, %fd5, %fd7;
	st.global.f64 	[%rd5+40], %fd8;
$L__BB3_2:
	ret;

}
	// .globl	_Z10sumMultiCUPdS_S_S_S_
.visible .entry _Z10sumMultiCUPdS_S_S_S_(
	.param .u64 .ptr .align 1 _Z10sumMultiCUPdS_S_S_S__param_0,
	.param .u64 .ptr .align 1 _Z10sumMultiCUPdS_S_S_S__param_1,
	.param .u64 .ptr .align 1 _Z10sumMultiCUPdS_S_S_S__param_2,
	.param .u64 .ptr .align 1 _Z10sumMultiCUPdS_S_S_S__param_3,
	.param .u64 .ptr .align 1 _Z10sumMultiCUPdS_S_S_S__param_4
)
{
	.reg .pred 	%p<3>;
	.reg .b32 	%r<13>;
	.reg .b64 	%rd<18>;
	.reg .b64 	%fd<86>;

	ld.param.u64 	%rd3, [_Z10sumMultiCUPdS_S_S_S__param_0];
	ld.param.u64 	%rd4, [_Z10sumMultiCUPdS_S_S_S__param_1];
	ld.param.u64 	%rd5, [_Z10sumMultiCUPdS_S_S_S__param_2];
	ld.param.u64 	%rd6, [_Z10sumMultiCUPdS_S_S_S__param_3];
	ld.param.u64 	%rd7, [_Z10sumMultiCUPdS_S_S_S__param_4];
	mov.u32 	%r7, %tid.x;
	mov.u32 	%r8, %ctaid.x;
	mov.u32 	%r9, %ntid.x;
	mad.lo.s32 	%r1, %r8, %r9, %r7;
	setp.gt.s32 	%p1, %r1, 249999;
	@%p1 bra 	$L__BB4_4;
	cvta.to.global.u64 	%rd8, %rd4;
	cvta.to.global.u64 	%rd9, %rd6;
	shl.b32 	%r11, %r1, 8;
	ld.global.f64 	%fd1, [%rd8];
	ld.global.f64 	%fd2, [%rd9];
	cvta.to.global.u64 	%rd10, %rd3;
	add.s64 	%rd1, %rd10, 64;
	cvta.to.global.u64 	%rd11, %rd5;
	add.s64 	%rd2, %rd11, 64;
	mov.f64 	%fd85, 0d0000000000000000;
	mov.b32 	%r12, 0;
$L__BB4_2:
	mul.wide.s32 	%rd12, %r11, 8;
	add.s64 	%rd13, %rd1, %rd12;
	add.s64 	%rd14, %rd2, %rd12;
	ld.global.f64 	%fd6, [%rd13+-64];
	ld.global.f64 	%fd7, [%rd14+-64];
	sub.f64 	%fd8, %fd6, %fd1;
	sub.f64 	%fd9, %fd7, %fd2;
	fma.rn.f64 	%fd10, %fd8, %fd9, %fd85;
	ld.global.f64 	%fd11, [%rd13+-56];
	ld.global.f64 	%fd12, [%rd14+-56];
	sub.f64 	%fd13, %fd11, %fd1;
	sub.f64 	%fd14, %fd12, %fd2;
	fma.rn.f64 	%fd15, %fd13, %fd14, %fd10;
	ld.global.f64 	%fd16, [%rd13+-48];
	ld.global.f64 	%fd17, [%rd14+-48];
	sub.f64 	%fd18, %fd16, %fd1;
	sub.f64 	%fd19, %fd17, %fd2;
	fma.rn.f64 	%fd20, %fd18, %fd19, %fd15;
	ld.global.f64 	%fd21, [%rd13+-40];
	ld.global.f64 	%fd22, [%rd14+-40];
	sub.f64 	%fd23, %fd21, %fd1;
	sub.f64 	%fd24, %fd22, %fd2;
	fma.rn.f64 	%fd25, %fd23, %fd24, %fd20;
	ld.global.f64 	%fd26, [%rd13+-32];
	ld.global.f64 	%fd27, [%rd14+-32];
	sub.f64 	%fd28, %fd26, %fd1;
	sub.f64 	%fd29, %fd27, %fd2;
	fma.rn.f64 	%fd30, %fd28, %fd29, %fd25;
	ld.global.f64 	%fd31, [%rd13+-24];
	ld.global.f64 	%fd32, [%rd14+-24];
	sub.f64 	%fd33, %fd31, %fd1;
	sub.f64 	%fd34, %fd32, %fd2;
	fma.rn.f64 	%fd35, %fd33, %fd34, %fd30;
	ld.global.f64 	%fd36, [%rd13+-16];
	ld.global.f64 	%fd37, [%rd14+-16];
	sub.f64 	%fd38, %fd36, %fd1;
	sub.f64 	%fd39, %fd37, %fd2;
	fma.rn.f64 	%fd40, %fd38, %fd39, %fd35;
	ld.global.f64 	%fd41, [%rd13+-8];
	ld.global.f64 	%fd42, [%rd14+-8];
	sub.f64 	%fd43, %fd41, %fd1;
	sub.f64 	%fd44, %fd42, %fd2;
	fma.rn.f64 	%fd45, %fd43, %fd44, %fd40;
	ld.global.f64 	%fd46, [%rd13];
	ld.global.f64 	%fd47, [%rd14];
	sub.f64 	%fd48, %fd46, %fd1;
	sub.f64 	%fd49, %fd47, %fd2;
	fma.rn.f64 	%fd50, %fd48, %fd49, %fd45;
	ld.global.f64 	%fd51, [%rd13+8];
	ld.global.f64 	%fd52, [%rd14+8];
	sub.f64 	%fd53, %fd51, %fd1;
	sub.f64 	%fd54, %fd52, %fd2;
	fma.rn.f64 	%fd55, %fd53, %fd54, %fd50;
	ld.global.f64 	%fd56, [%rd13+16];
	ld.global.f64 	%fd57, [%rd14+16];
	sub.f64 	%fd58, %fd56, %fd1;
	sub.f64 	%fd59, %fd57, %fd2;
	fma.rn.f64 	%fd60, %fd58, %fd59, %fd55;
	ld.global.f64 	%fd61, [%rd13+24];
	ld.global.f64 	%fd62, [%rd14+24];
	sub.f64 	%fd63, %fd61, %fd1;
	sub.f64 	%fd64, %fd62, %fd2;
	fma.rn.f64 	%fd65, %fd63, %fd64, %fd60;
	ld.global.f64 	%fd66, [%rd13+32];
	ld.global.f64 	%fd67, [%rd14+32];
	sub.f64 	%fd68, %fd66, %fd1;
	sub.f64 	%fd69, %fd67, %fd2;
	fma.rn.f64 	%fd70, %fd68, %fd69, %fd65;
	ld.global.f64 	%fd71, [%rd13+40];
	ld.global.f64 	%fd72, [%rd14+40];
	sub.f64 	%fd73, %fd71, %fd1;
	sub.f64 	%fd74, %fd72, %fd2;
	fma.rn.f64 	%fd75, %fd73, %fd74, %fd70;
	ld.global.f64 	%fd76, [%rd13+48];
	ld.global.f64 	%fd77, [%rd14+48];
	sub.f64 	%fd78, %fd76, %fd1;
	sub.f64 	%fd79, %fd77, %fd2;
	fma.rn.f64 	%fd80, %fd78, %fd79, %fd75;
	ld.global.f64 	%fd81, [%rd13+56];
	ld.global.f64 	%fd82, [%rd14+56];
	sub.f64 	%fd83, %fd81, %fd1;
	sub.f64 	%fd84, %fd82, %fd2;
	fma.rn.f64 	%fd85, %fd83, %fd84, %fd80;
	add.s32 	%r12, %r12, 16;
	add.s32 	%r11, %r11, 16;
	setp.ne.s32 	%p2, %r12, 256;
	@%p2 bra 	$L__BB4_2;
	cvta.to.global.u64 	%rd15, %rd7;
	mul.wide.s32 	%rd16, %r1, 8;
	add.s64 	%rd17, %rd15, %rd16;
	st.global.f64 	[%rd17], %fd85;
$L__BB4_4:
	ret;

}


// ===== COMPILED SASS (sm_100) =====

	.target	sm_100

	.elftype	@"ET_EXEC"


//--------------------- .note.nv.tkinfo           --------------------------
	.section	.note.nv.tkinfo,"",@"SHT_NOTE"
	.sectionflags	@"SHF_NOTE_NV_TKINFO"
	.tkinfo
        /*0018*/ 	.word	0x00000002
        /*0030*/ 	.string	""
        /*0030*/ 	.string	"ptxas"
        /*0030*/ 	.string	"Cuda compilation tools, release 13.0, V13.0.88"
        /*0030*/ 	.string	"Build cuda_13.0.r13.0/compiler.36424714_0"
        /*0030*/ 	.string	"-arch sm_100 -m 64 "



//--------------------- .note.nv.cuinfo           --------------------------
	.section	.note.nv.cuinfo,"",@"SHT_NOTE"
	.sectionflags	@"SHF_NOTE_NV_CUINFO"
        /*0018*/ 	.short	0x0002
        /*001a*/ 	.short	0x0064
        /*001c*/ 	.short	0x0082
	.zero		2


//--------------------- .nv.info                  --------------------------
	.section	.nv.info,"",@"SHT_CUDA_INFO"
	.align	4


	//----- nvinfo : EIATTR_REGCOUNT
	.align		4
        /*0000*/ 	.byte	0x04, 0x2f
        /*0002*/ 	.short	(.L_1 - .L_0)
	.align		4
.L_0:
        /*0004*/ 	.word	index@(_Z6fillCUPdS_f)
        /*0008*/ 	.word	0x00000020


	//----- nvinfo : EIATTR_FRAME_SIZE
	.align		4
.L_1:
        /*000c*/ 	.byte	0x04, 0x11
        /*000e*/ 	.short	(.L_3 - .L_2)
	.align		4
.L_2:
        /*0010*/ 	.word	index@(_Z6fillCUPdS_f)
        /*0014*/ 	.word	0x00000000


	//----- nvinfo : EIATTR_REGCOUNT
	.align		4
.L_3:
        /*0018*/ 	.byte	0x04, 0x2f
        /*001a*/ 	.short	(.L_5 - .L_4)
	.align		4
.L_4:
        /*001c*/ 	.word	index@(_Z7sumDestPdS_jj)
        /*0020*/ 	.word	0x0000001e


	//----- nvinfo : EIATTR_FRAME_SIZE
	.align		4
.L_5:
        /*0024*/ 	.byte	0x04, 0x11
        /*0026*/ 	.short	(.L_7 - .L_6)
	.align		4
.L_6:
        /*0028*/ 	.word	index@(_Z7sumDestPdS_jj)
        /*002c*/ 	.word	0x00000000


	//----- nvinfo : EIATTR_REGCOUNT
	.align		4
.L_7:
        /*0030*/ 	.byte	0x04, 0x2f
        /*0032*/ 	.short	(.L_9 - .L_8)
	.align		4
.L_8:
        /*0034*/ 	.word	index@(_Z6divValPdS_S_)
        /*0038*/ 	.word	0x00000018


	//----- nvinfo : EIATTR_FRAME_SIZE
	.align		4
.L_9:
        /*003c*/ 	.byte	0x04, 0x11
        /*003e*/ 	.short	(.L_11 - .L_10)
	.align		4
.L_10:
        /*0040*/ 	.word	index@($__internal_1_$__cuda_sm20_div_rn_f64_full)
        /*0044*/ 	.word	0x00000000


	//----- nvinfo : EIATTR_FRAME_SIZE
	.align		4
.L_11:
        /*0048*/ 	.byte	0x04, 0x11
        /*004a*/ 	.short	(.L_13 - .L_12)
	.align		4
.L_12:
        /*004c*/ 	.word	index@(_Z6divValPdS_S_)
        /*0050*/ 	.word	0x00000000


	//----- nvinfo : EIATTR_REGCOUNT
	.align		4
.L_13:
        /*0054*/ 	.byte	0x04, 0x2f
        /*0056*/ 	.short	(.L_15 - .L_14)
	.align		4
.L_14:
        /*0058*/ 	.word	index@(_Z4calcPdS_S_)
        /*005c*/ 	.word	0x00000018


	//----- nvinfo : EIATTR_FRAME_SIZE
	.align		4
.L_15:
        /*0060*/ 	.byte	0x04, 0x11
        /*0062*/ 	.short	(.L_17 - .L_16)
	.align		4
.L_16:
        /*0064*/ 	.word	index@($__internal_0_$__cuda_sm20_div_rn_f64_full)
        /*0068*/ 	.word	0x00000000


	//----- nvinfo : EIATTR_FRAME_SIZE
	.align		4
.L_17:
        /*006c*/ 	.byte	0x04, 0x11
        /*006e*/ 	.short	(.L_19 - .L_18)
	.align		4
.L_18:
        /*0070*/ 	.word	index@(_Z4calcPdS_S_)
        /*0074*/ 	.word	0x00000000


	//----- nvinfo : EIATTR_REGCOUNT
	.align		4
.L_19:
        /*0078*/ 	.byte	0x04, 0x2f
        /*007a*/ 	.short	(.L_21 - .L_20)
	.align		4
.L_20:
        /*007c*/ 	.word	index@(_Z10sumMultiCUPdS_S_S_S_)
        /*0080*/ 	.word	0x00000020


	//----- nvinfo : EIATTR_FRAME_SIZE
	.align		4
.L_21:
        /*0084*/ 	.byte	0x04, 0x11
        /*0086*/ 	.short	(.L_23 - .L_22)
	.align		4
.L_22:
        /*0088*/ 	.word	index@(_Z10sumMultiCUPdS_S_S_S_)
        /*008c*/ 	.word	0x00000000


	//----- nvinfo : EIATTR_MIN_STACK_SIZE
	.align		4
.L_23:
        /*0090*/ 	.byte	0x04, 0x12
        /*0092*/ 	.short	(.L_25 - .L_24)
	.align		4
.L_24:
        /*0094*/ 	.word	index@(_Z10sumMultiCUPdS_S_S_S_)
        /*0098*/ 	.word	0x00000000


	//----- nvinfo : EIATTR_MIN_STACK_SIZE
	.align		4
.L_25:
        /*009c*/ 	.byte	0x04, 0x12
        /*009e*/ 	.short	(.L_27 - .L_26)
	.align		4
.L_26:
        /*00a0*/ 	.word	index@(_Z4calcPdS_S_)
        /*00a4*/ 	.word	0x00000000


	//----- nvinfo : EIATTR_MIN_STACK_SIZE
	.align		4
.L_27:
        /*00a8*/ 	.byte	0x04, 0x12
        /*00aa*/ 	.short	(.L_29 - .L_28)
	.align		4
.L_28:
        /*00ac*/ 	.word	index@(_Z6divValPdS_S_)
        /*00b0*/ 	.word	0x00000000


	//----- nvinfo : EIATTR_MIN_STACK_SIZE
	.align		4
.L_29:
        /*00b4*/ 	.byte	0x04, 0x12
        /*00b6*/ 	.short	(.L_31 - .L_30)
	.align		4
.L_30:
        /*00b8*/ 	.word	index@(_Z7sumDestPdS_jj)
        /*00bc*/ 	.word	0x00000000


	//----- nvinfo : EIATTR_MIN_STACK_SIZE
	.align		4
.L_31:
        /*00c0*/ 	.byte	0x04, 0x12
        /*00c2*/ 	.short	(.L_33 - .L_32)
	.align		4
.L_32:
        /*00c4*/ 	.word	index@(_Z6fillCUPdS_f)
        /*00c8*/ 	.word	0x00000000
.L_33:


//--------------------- .nv.compat                --------------------------
	.section	.nv.compat,"",@"SHT_CUDA_COMPAT_INFO"
	.align	4
        /*0000*/ 	.byte	0x02, 0x09, 0x00, 0x00, 0x02, 0x02, 0x01, 0x00, 0x02, 0x05, 0x05, 0x00, 0x03, 0x07, 0x01, 0x01
        /*0010*/ 	.byte	0x02, 0x03, 0x00, 0x00, 0x02, 0x06, 0x01, 0x00, 0x04, 0x0b, 0x08, 0x00, 0x01, 0x00, 0x00, 0x00
        /*0020*/ 	.byte	0x00, 0x00, 0x00, 0x00


//--------------------- .nv.info._Z10sumMultiCUPdS_S_S_S_ --------------------------
	.section	.nv.info._Z10sumMultiCUPdS_S_S_S_,"",@"SHT_CUDA_INFO"
	.sectionflags	@""
	.align	4


	//----- nvinfo : EIATTR_CUDA_API_VERSION
	.align		4
        /*0000*/ 	.byte	0x04, 0x37
        /*0002*/ 	.short	(.L_35 - .L_34)
.L_34:
        /*0004*/ 	.word	0x00000082


	//----- nvinfo : EIATTR_KPARAM_INFO
	.align		4
.L_35:
        /*0008*/ 	.byte	0x04, 0x17
        /*000a*/ 	.short	(.L_37 - .L_36)
.L_36:
        /*000c*/ 	.word	0x00000000
        /*0010*/ 	.short	0x0004
        /*0012*/ 	.short	0x0020
        /*0014*/ 	.byte	0x00, 0xf5, 0x21, 0x00


	//----- nvinfo : EIATTR_KPARAM_INFO
	.align		4
.L_37:
        /*0018*/ 	.byte	0x04, 0x17
        /*001a*/ 	.short	(.L_39 - .L_38)
.L_38:
        /*001c*/ 	.word	0x00000000
        /*0020*/ 	.short	0x0003
        /*0022*/ 	.short	0x0018
        /*0024*/ 	.byte	0x00, 0xf5, 0x21, 0x00


	//----- nvinfo : EIATTR_KPARAM_INFO
	.align		4
.L_39:
        /*0028*/ 	.byte	0x04, 0x17
        /*002a*/ 	.short	(.L_41 - .L_40)
.L_40:
        /*002c*/ 	.word	0x00000000
        /*0030*/ 	.short	0x0002
        /*0032*/ 	.short	0x0010
        /*0034*/ 	.byte	0x00, 0xf5, 0x21, 0x00


	//----- nvinfo : EIATTR_KPARAM_INFO
	.align		4
.L_41:
        /*0038*/ 	.byte	0x04, 0x17
        /*003a*/ 	.short	(.L_43 - .L_42)
.L_42:
        /*003c*/ 	.word	0x00000000
        /*0040*/ 	.short	0x0001
        /*0042*/ 	.short	0x0008
        /*0044*/ 	.byte	0x00, 0xf5, 0x21, 0x00


	//----- nvinfo : EIATTR_KPARAM_INFO
	.align		4
.L_43:
        /*0048*/ 	.byte	0x04, 0x17
        /*004a*/ 	.short	(.L_45 - .L_44)
.L_44:
        /*004c*/ 	.word	0x00000000
        /*0050*/ 	.short	0x0000
        /*0052*/ 	.short	0x0000
        /*0054*/ 	.byte	0x00, 0xf5, 0x21, 0x00


	//----- nvinfo : EIATTR_SPARSE_MMA_MASK
	.align		4
.L_45:
        /*0058*/ 	.byte	0x03, 0x50
        /*005a*/ 	.short	0x0000


	//----- nvinfo : EIATTR_MAXREG_COUNT
	.align		4
        /*005c*/ 	.byte	0x03, 0x1b
        /*005e*/ 	.short	0x00ff


	//----- nvinfo : EIATTR_MERCURY_ISA_VERSION
	.align		4
        /*0060*/ 	.byte	0x03, 0x5f
        /*0062*/ 	.short	0x0101


	//----- nvinfo : EIATTR_VRC_CTA_INIT_COUNT
	.align		4
        /*0064*/ 	.byte	0x02, 0x4a
	.zero		1
	.zero		1


	//----- nvinfo : EIATTR_EXIT_INSTR_OFFSETS
	.align		4
        /*0068*/ 	.byte	0x04, 0x1c
        /*006a*/ 	.short	(.L_47 - .L_46)


	//   ....[0]....
.L_46:
        /*006c*/ 	.word	0x00000060


	//   ....[1]....
        /*0070*/ 	.word	0x00000720


	//----- nvinfo : EIATTR_CBANK_PARAM_SIZE
	.align		4
.L_47:
        /*0074*/ 	.byte	0x03, 0x19
        /*0076*/ 	.short	0x0028


	//----- nvinfo : EIATTR_PARAM_CBANK
	.align		4
        /*0078*/ 	.byte	0x04, 0x0a
        /*007a*/ 	.short	(.L_49 - .L_48)
	.align		4
.L_48:
        /*007c*/ 	.word	index@(.nv.constant0._Z10sumMultiCUPdS_S_S_S_)
        /*0080*/ 	.short	0x0380
        /*0082*/ 	.short	0x0028


	//----- nvinfo : EIATTR_SW_WAR
	.align		4
.L_49:
        /*0084*/ 	.byte	0x04, 0x36
        /*0086*/ 	.short	(.L_51 - .L_50)
.L_50:
        /*0088*/ 	.word	0x00000008
.L_51:


//--------------------- .nv.info._Z4calcPdS_S_    --------------------------
	.section	.nv.info._Z4calcPdS_S_,"",@"SHT_CUDA_INFO"
	.sectionflags	@""
	.align	4


	//----- nvinfo : EIATTR_CUDA_API_VERSION
	.align		4
        /*0000*/ 	.byte	0x04, 0x37
        /*0002*/ 	.short	(.L_53 - .L_52)
.L_52:
        /*0004*/ 	.word	0x00000082


	//----- nvinfo : EIATTR_KPARAM_INFO
	.align		4
.L_53:
        /*0008*/ 	.byte	0x04, 0x17
        /*000a*/ 	.short	(.L_55 - .L_54)
.L_54:
        /*000c*/ 	.word	0x00000000
        /*0010*/ 	.short	0x0002
        /*0012*/ 	.short	0x0010
        /*0014*/ 	.byte	0x00, 0xf5, 0x21, 0x00


	//----- nvinfo : EIATTR_KPARAM_INFO
	.align		4
.L_55:
        /*0018*/ 	.byte	0x04, 0x17
        /*001a*/ 	.short	(.L_57 - .L_56)
.L_56:
        /*001c*/ 	.word	0x00000000
        /*0020*/ 	.short	0x0001
        /*0022*/ 	.short	0x0008
        /*0024*/ 	.byte	0x00, 0xf5, 0x21, 0x00


	//----- nvinfo : EIATTR_KPARAM_INFO
	.align		4
.L_57:
        /*0028*/ 	.byte	0x04, 0x17
        /*002a*/ 	.short	(.L_59 - .L_58)
.L_58:
        /*002c*/ 	.word	0x00000000
        /*0030*/ 	.short	0x0000
        /*0032*/ 	.short	0x0000
        /*0034*/ 	.byte	0x00, 0xf5, 0x21, 0x00


	//----- nvinfo : EIATTR_SPARSE_MMA_MASK
	.align		4
.L_59:
        /*0038*/ 	.byte	0x03, 0x50
        /*003a*/ 	.short	0x0000


	//----- nvinfo : EIATTR_MAXREG_COUNT
	.align		4
        /*003c*/ 	.byte	0x03, 0x1b
        /*003e*/ 	.short	0x00ff


	//----- nvinfo : EIATTR_MERCURY_ISA_VERSION
	.align		4
        /*0040*/ 	.byte	0x03, 0x5f
        /*0042*/ 	.short	0x0101


	//----- nvinfo : EIATTR_VRC_CTA_INIT_COUNT
	.align		4
        /*0044*/ 	.byte	0x02, 0x4a
	.zero		1
	.zero		1


	//----- nvinfo : EIATTR_EXIT_INSTR_OFFSETS
	.align		4
        /*0048*/ 	.byte	0x04, 0x1c
        /*004a*/ 	.short	(.L_61 - .L_60)


	//   ....[0]....
.L_60:
        /*004c*/ 	.word	0x00000030


	//   ....[1]....
        /*0050*/ 	.word	0x00000250


	//----- nvinfo : EIATTR_CRS_STACK_SIZE
	.align		4
.L_61:
        /*0054*/ 	.byte	0x04, 0x1e
        /*0056*/ 	.short	(.L_63 - .L_62)
.L_62:
        /*0058*/ 	.word	0x00000000


	//----- nvinfo : EIATTR_CBANK_PARAM_SIZE
	.align		4
.L_63:
        /*005c*/ 	.byte	0x03, 0x19
        /*005e*/ 	.short	0x0018


	//----- nvinfo : EIATTR_PARAM_CBANK
	.align		4
        /*0060*/ 	.byte	0x04, 0x0a
        /*0062*/ 	.short	(.L_65 - .L_64)
	.align		4
.L_64:
        /*0064*/ 	.word	index@(.nv.constant0._Z4calcPdS_S_)
        /*0068*/ 	.short	0x0380
        /*006a*/ 	.short	0x0018


	//----- nvinfo : EIATTR_SW_WAR
	.align		4
.L_65:
        /*006c*/ 	.byte	0x04, 0x36
        /*006e*/ 	.short	(.L_67 - .L_66)
.L_66:
        /*0070*/ 	.word	0x00000008
.L_67:


//--------------------- .nv.info._Z6divValPdS_S_  --------------------------
	.section	.nv.info._Z6divValPdS_S_,"",@"SHT_CUDA_INFO"
	.sectionflags	@""
	.align	4


	//----- nvinfo : EIATTR_CUDA_API_VERSION
	.align		4
        /*0000*/ 	.byte	0x04, 0x37
        /*0002*/ 	.short	(.L_69 - .L_68)
.L_68:
        /*0004*/ 	.word	0x00000082


	//----- nvinfo : EIATTR_KPARAM_INFO
	.align		4
.L_69:
        /*0008*/ 	.byte	0x04, 0x17
        /*000a*/ 	.short	(.L_71 - .L_70)
.L_70:
        /*000c*/ 	.word	0x00000000
        /*0010*/ 	.short	0x0002
        /*0012*/ 	.short	0x0010
        /*0014*/ 	.byte	0x00, 0xf5, 0x21, 0x00


	//----- nvinfo : EIATTR_KPARAM_INFO
	.align		4
.L_71:
        /*0018*/ 	.byte	0x04, 0x17
        /*001a*/ 	.short	(.L_73 - .L_72)
.L_72:
        /*001c*/ 	.word	0x00000000
        /*0020*/ 	.short	0x0001
        /*0022*/ 	.short	0x0008
        /*0024*/ 	.byte	0x00, 0xf5, 0x21, 0x00


	//----- nvinfo : EIATTR_KPARAM_INFO
	.align		4
.L_73:
        /*0028*/ 	.byte	0x04, 0x17
        /*002a*/ 	.short	(.L_75 - .L_74)
.L_74:
        /*002c*/ 	.word	0x00000000
        /*0030*/ 	.short	0x0000
        /*0032*/ 	.short	0x0000
        /*0034*/ 	.byte	0x00, 0xf5, 0x21, 0x00


	//----- nvinfo : EIATTR_SPARSE_MMA_MASK
	.align		4
.L_75:
        /*0038*/ 	.byte	0x03, 0x50
        /*003a*/ 	.short	0x0000


	//----- nvinfo : EIATTR_MAXREG_COUNT
	.align		4
        /*003c*/ 	.byte	0x03, 0x1b
        /*003e*/ 	.short	0x00ff


	//----- nvinfo : EIATTR_MERCURY_ISA_VERSION
	.align		4
        /*0040*/ 	.byte	0x03, 0x5f
        /*0042*/ 	.short	0x0101


	//----- nvinfo : EIATTR_VRC_CTA_INIT_COUNT
	.align		4
        /*0044*/ 	.byte	0x02, 0x4a
	.zero		1
	.zero		1


	//----- nvinfo : EIATTR_EXIT_INSTR_OFFSETS
	.align		4
        /*0048*/ 	.byte	0x04, 0x1c
        /*004a*/ 	.short	(.L_77 - .L_76)


	//   ....[0]....
.L_76:
        /*004c*/ 	.word	0x00000030


	//   ....[1]....
        /*0050*/ 	.word	0x00000410


	//----- nvinfo : EIATTR_CRS_STACK_SIZE
	.align		4
.L_77:
        /*0054*/ 	.byte	0x04, 0x1e
        /*0056*/ 	.short	(.L_79 - .L_78)
.L_78:
        /*0058*/ 	.word	0x00000000


	//----- nvinfo : EIATTR_CBANK_PARAM_SIZE
	.align		4
.L_79:
        /*005c*/ 	.byte	0x03, 0x19
        /*005e*/ 	.short	0x0018


	//----- nvinfo : EIATTR_PARAM_CBANK
	.align		4
        /*0060*/ 	.byte	0x04, 0x0a
        /*0062*/ 	.short	(.L_81 - .L_80)
	.align		4
.L_80:
        /*0064*/ 	.word	index@(.nv.constant0._Z6divValPdS_S_)
        /*0068*/ 	.short	0x0380
        /*006a*/ 	.short	0x0018


	//----- nvinfo : EIATTR_SW_WAR
	.align		4
.L_81:
        /*006c*/ 	.byte	0x04, 0x36
        /*006e*/ 	.short	(.L_83 - .L_82)
.L_82:
        /*0070*/ 	.word	0x00000008
.L_83:


//--------------------- .nv.info._Z7sumDestPdS_jj --------------------------
	.section	.nv.info._Z7sumDestPdS_jj,"",@"SHT_CUDA_INFO"
	.sectionflags	@""
	.align	4


	//----- nvinfo : EIATTR_CUDA_API_VERSION
	.align		4
        /*0000*/ 	.byte	0x04, 0x37
        /*0002*/ 	.short	(.L_85 - .L_84)
.L_84:
        /*0004*/ 	.word	0x00000082


	//----- nvinfo : EIATTR_KPARAM_INFO
	.align		4
.L_85:
        /*0008*/ 	.byte	0x04, 0x17
        /*000a*/ 	.short	(.L_87 - .L_86)
.L_86:
        /*000c*/ 	.word	0x00000000
        /*0010*/ 	.short	0x0003
        /*0012*/ 	.short	0x0014
        /*0014*/ 	.byte	0x00, 0xf0, 0x11, 0x00


	//----- nvinfo : EIATTR_KPARAM_INFO
	.align		4
.L_87:
        /*0018*/ 	.byte	0x04, 0x17
        /*001a*/ 	.short	(.L_89 - .L_88)
.L_88:
        /*001c*/ 	.word	0x00000000
        /*0020*/ 	.short	0x0002
        /*0022*/ 	.short	0x0010
        /*0024*/ 	.byte	0x00, 0xf0, 0x11, 0x00


	//----- nvinfo : EIATTR_KPARAM_INFO
	.align		4
.L_89:
        /*0028*/ 	.byte	0x04, 0x17
        /*002a*/ 	.short	(.L_91 - .L_90)
.L_90:
        /*002c*/ 	.word	0x00000000
        /*0030*/ 	.short	0x0001
        /*0032*/ 	.short	0x0008
        /*0034*/ 	.byte	0x00, 0xf5, 0x21, 0x00


	//----- nvinfo : EIATTR_KPARAM_INFO
	.align		4
.L_91:
        /*0038*/ 	.byte	0x04, 0x17
        /*003a*/ 	.short	(.L_93 - .L_92)
.L_92:
        /*003c*/ 	.word	0x00000000
        /*0040*/ 	.short	0x0000
        /*0042*/ 	.short	0x0000
        /*0044*/ 	.byte	0x00, 0xf5, 0x21, 0x00


	//----- nvinfo : EIATTR_SPARSE_MMA_MASK
	.align		4
.L_93:
        /*0048*/ 	.byte	0x03, 0x50
        /*004a*/ 	.short	0x0000


	//----- nvinfo : EIATTR_MAXREG_COUNT
	.align		4
        /*004c*/ 	.byte	0x03, 0x1b
        /*004e*/ 	.short	0x00ff


	//----- nvinfo : EIATTR_MERCURY_ISA_VERSION
	.align		4
        /*0050*/ 	.byte	0x03, 0x5f
        /*0052*/ 	.short	0x0101


	//----- nvinfo : EIATTR_VRC_CTA_INIT_COUNT
	.align		4
        /*0054*/ 	.byte	0x02, 0x4a
	.zero		1
	.zero		1


	//----- nvinfo : EIATTR_EXIT_INSTR_OFFSETS
	.align		4
        /*0058*/ 	.byte	0x04, 0x1c
        /*005a*/ 	.short	(.L_95 - .L_94)


	//   ....[0]....
.L_94:
        /*005c*/ 	.word	0x00000a50


	//----- nvinfo : EIATTR_CRS_STACK_SIZE
	.align		4
.L_95:
        /*0060*/ 	.byte	0x04, 0x1e
        /*0062*/ 	.short	(.L_97 - .L_96)
.L_96:
        /*0064*/ 	.word	0x00000000


	//----- nvinfo : EIATTR_CBANK_PARAM_SIZE
	.align		4
.L_97:
        /*0068*/ 	.byte	0x03, 0x19
        /*006a*/ 	.short	0x0018


	//----- nvinfo : EIATTR_PARAM_CBANK
	.align		4
        /*006c*/ 	.byte	0x04, 0x0a
        /*006e*/ 	.short	(.L_99 - .L_98)
	.align		4
.L_98:
        /*0070*/ 	.word	index@(.nv.constant0._Z7sumDestPdS_jj)
        /*0074*/ 	.short	0x0380
        /*0076*/ 	.short	0x0018


	//----- nvinfo : EIATTR_SW_WAR
	.align		4
.L_99:
        /*0078*/ 	.byte	0x04, 0x36
        /*007a*/ 	.short	(.L_101 - .L_100)
.L_100:
        /*007c*/ 	.word	0x00000008
.L_101:


//--------------------- .nv.info._Z6fillCUPdS_f   --------------------------
	.section	.nv.info._Z6fillCUPdS_f,"",@"SHT_CUDA_INFO"
	.sectionflags	@""
	.align	4


	//----- nvinfo : EIATTR_CUDA_API_VERSION
	.align		4
        /*0000*/ 	.byte	0x04, 0x37
        /*0002*/ 	.short	(.L_103 - .L_102)
.L_102:
        /*0004*/ 	.word	0x00000082


	//----- nvinfo : EIATTR_KPARAM_INFO
	.align		4
.L_103:
        /*0008*/ 	.byte	0x04, 0x17
        /*000a*/ 	.short	(.L_105 - .L_104)
.L_104:
        /*000c*/ 	.word	0x00000000
        /*0010*/ 	.short	0x0002
        /*0012*/ 	.short	0x0010
        /*0014*/ 	.byte	0x00, 0xf0, 0x11, 0x00


	//----- nvinfo : EIATTR_KPARAM_INFO
	.align		4
.L_105:
        /*0018*/ 	.byte	0x04, 0x17
        /*001a*/ 	.short	(.L_107 - .L_106)
.L_106:
        /*001c*/ 	.word	0x00000000
        /*0020*/ 	.short	0x0001
        /*0022*/ 	.short	0x0008
        /*0024*/ 	.byte	0x00, 0xf5, 0x21, 0x00


	//----- nvinfo : EIATTR_KPARAM_INFO
	.align		4
.L_107:
        /*0028*/ 	.byte	0x04, 0x17
        /*002a*/ 	.short	(.L_109 - .L_108)
.L_108:
        /*002c*/ 	.word	0x00000000
        /*0030*/ 	.short	0x0000
        /*0032*/ 	.short	0x0000
        /*0034*/ 	.byte	0x00, 0xf5, 0x21, 0x00


	//----- nvinfo : EIATTR_SPARSE_MMA_MASK
	.align		4
.L_109:
        /*0038*/ 	.byte	0x03, 0x50
        /*003a*/ 	.short	0x0000


	//----- nvinfo : EIATTR_MAXREG_COUNT
	.align		4
        /*003c*/ 	.byte	0x03, 0x1b
        /*003e*/ 	.short	0x00ff


	//----- nvinfo : EIATTR_MERCURY_ISA_VERSION
	.align		4
        /*0040*/ 	.byte	0x03, 0x5f
        /*0042*/ 	.short	0x0101


	//----- nvinfo : EIATTR_VRC_CTA_INIT_COUNT
	.align		4
        /*0044*/ 	.byte	0x02, 0x4a
	.zero		1
	.zero		1


	//----- nvinfo : EIATTR_EXIT_INSTR_OFFSETS
	.align		4
        /*0048*/ 	.byte	0x04, 0x1c
        /*004a*/ 	.short	(.L_111 - .L_110)


	//   ....[0]....
.L_110:
        /*004c*/ 	.word	0x00000060


	//   ....[1]....
        /*0050*/ 	.word	0x00000730


	//----- nvinfo : EIATTR_CBANK_PARAM_SIZE
	.align		4
.L_111:
        /*0054*/ 	.byte	0x03, 0x19
        /*0056*/ 	.short	0x0014


	//----- nvinfo : EIATTR_PARAM_CBANK
	.align		4
        /*0058*/ 	.byte	0x04, 0x0a
        /*005a*/ 	.short	(.L_113 - .L_112)
	.align		4
.L_112:
        /*005c*/ 	.word	index@(.nv.constant0._Z6fillCUPdS_f)
        /*0060*/ 	.short	0x0380
        /*0062*/ 	.short	0x0014


	//----- nvinfo : EIATTR_SW_WAR
	.align		4
.L_113:
        /*0064*/ 	.byte	0x04, 0x36
        /*0066*/ 	.short	(.L_115 - .L_114)
.L_114:
        /*0068*/ 	.word	0x00000008
.L_115:


//--------------------- .nv.callgraph             --------------------------
	.section	.nv.callgraph,"",@"SHT_CUDA_CALLGRAPH"
	.align	4
	.sectionentsize	8
	.align		4
        /*0000*/ 	.word	0x00000000
	.align		4
        /*0004*/ 	.word	0xffffffff
	.align		4
        /*0008*/ 	.word	0x00000000
	.align		4
        /*000c*/ 	.word	0xfffffffe
	.align		4
        /*0010*/ 	.word	0x00000000
	.align		4
        /*0014*/ 	.word	0xfffffffd
	.align		4
        /*0018*/ 	.word	0x00000000
	.align		4
        /*001c*/ 	.word	0xfffffffc


//--------------------- .text._Z10sumMultiCUPdS_S_S_S_ --------------------------
	.section	.text._Z10sumMultiCUPdS_S_S_S_,"ax",@progbits
	.align	128
        .global         _Z10sumMultiCUPdS_S_S_S_
        .type           _Z10sumMultiCUPdS_S_S_S_,@function
        .size           _Z10sumMultiCUPdS_S_S_S_,(.L_x_29 - _Z10sumMultiCUPdS_S_S_S_)
        .other          _Z10sumMultiCUPdS_S_S_S_,@"STO_CUDA_ENTRY STV_DEFAULT"
_Z10sumMultiCUPdS_S_S_S_:
.text._Z10sumMultiCUPdS_S_S_S_:
[----:B------:R-:W-:Y:S01]  /*0000*/  LDC R1, c[0x0][0x37c] ;  /* 0x0000df00ff017b82 */ /* 0x000fe20000000800 */
[----:B------:R-:W0:Y:S07]  /*0010*/  S2R R0, SR_TID.X ;  /* 0x0000000000007919 */ /* 0x000e2e0000002100 */
[----:B------:R-:W0:Y:S08]  /*0020*/  S2UR UR4, SR_CTAID.X ;  /* 0x00000000000479c3 */ /* 0x000e300000002500 */
[----:B------:R-:W0:Y:S02]  /*0030*/  LDC R3, c[0x0][0x360] ;  /* 0x0000d800ff037b82 */ /* 0x000e240000000800 */
[----:B0-----:R-:W-:-:S05]  /*0040*/  IMAD R0, R3, UR4, R0 ;  /* 0x0000000403007c24 */ /* 0x001fca000f8e0200 */
[----:B------:R-:W-:-:S13]  /*0050*/  ISETP.GT.AND P0, PT, R0, 0x3d08f, PT ;  /* 0x0003d08f0000780c */ /* 0x000fda0003f04270 */
[----:B------:R-:W-:Y:S05]  /*0060*/  @P0 EXIT ;  /* 0x000000000000094d */ /* 0x000fea0003800000 */
[----:B------:R-:W0:Y:S01]  /*0070*/  LDC.64 R2, c[0x0][0x388] ;  /* 0x0000e200ff027b82 */ /* 0x000e220000000a00 */
[----:B------:R-:W0:Y:S01]  /*0080*/  LDCU.64 UR12, c[0x0][0x358] ;  /* 0x00006b00ff0c77ac */ /* 0x000e220008000a00 */
[----:B------:R-:W1:Y:S06]  /*0090*/  LDCU.64 UR8, c[0x0][0x380] ;  /* 0x00007000ff0877ac */ /* 0x000e6c0008000a00 */
[----:B------:R-:W2:Y:S01]  /*00a0*/  LDC.64 R4, c[0x0][0x398] ;  /* 0x0000e600ff047b82 */ /* 0x000ea20000000a00 */
[----:B------:R-:W3:Y:S01]  /*00b0*/  LDCU.64 UR10, c[0x0][0x390] ;  /* 0x00007200ff0a77ac */ /* 0x000ee20008000a00 */
[----:B0-----:R-:W5:Y:S04]  /*00c0*/  LDG.E.64 R2, desc[UR12][R2.64] ;  /* 0x0000000c02027981 */ /* 0x001f68000c1e1b00 */
[----:B--2---:R-:W5:Y:S01]  /*00d0*/  LDG.E.64 R4, desc[UR12][R4.64] ;  /* 0x0000000c04047981 */ /* 0x004f62000c1e1b00 */
[----:B-1----:R-:W-:Y:S01]  /*00e0*/  UIADD3 UR7, UP0, UPT, UR8, 0x40, URZ ;  /* 0x0000004008077890 */ /* 0x002fe2000ff1e0ff */
[----:B------:R-:W-:Y:S01]  /*00f0*/  SHF.L.U32 R10, R0, 0x8, RZ ;  /* 0x00000008000a7819 */ /* 0x000fe200000006ff */
[----:B---3--:R-:W-:Y:S01]  /*0100*/  UIADD3 UR5, UP1, UPT, UR10, 0x40, URZ ;  /* 0x000000400a057890 */ /* 0x008fe2000ff3e0ff */
[----:B------:R-:W-:Y:S01]  /*0110*/  CS2R R16, SRZ ;  /* 0x0000000000107805 */ /* 0x000fe2000001ff00 */
[----:B------:R-:W-:-:S02]  /*0120*/  UIADD3.X UR8, UPT, UPT, URZ, UR9, URZ, UP0, !UPT ;  /* 0x00000009ff087290 */ /* 0x000fc400087fe4ff */
[----:B------:R-:W-:Y:S01]  /*0130*/  UIADD3.X UR6, UPT, UPT, URZ, UR11, URZ, UP1, !UPT ;  /* 0x0000000bff067290 */ /* 0x000fe20008ffe4ff */
[----:B------:R-:W-:-:S11]  /*0140*/  UMOV UR4, URZ ;  /* 0x000000ff00047c82 */ /* 0x000fd60008000000 */
.L_x_0:
[----:B------:R-:W-:Y:S01]  /*0150*/  MOV R6, UR7 ;  /* 0x0000000700067c02 */ /* 0x000fe20008000f00 */
[----:B------:R-:W-:Y:S01]  /*0160*/  IMAD.U32 R8, RZ, RZ, UR5 ;  /* 0x00000005ff087e24 */ /* 0x000fe2000f8e00ff */
[----:B------:R-:W-:Y:S02]  /*0170*/  MOV R7, UR8 ;  /* 0x0000000800077c02 */ /* 0x000fe40008000f00 */
[----:B------:R-:W-:Y:S01]  /*0180*/  MOV R9, UR6 ;  /* 0x0000000600097c02 */ /* 0x000fe20008000f00 */
[----:B------:R-:W-:-:S04]  /*0190*/  IMAD.WIDE R6, R10, 0x8, R6 ;  /* 0x000000080a067825 */ /* 0x000fc800078e0206 */
[----:B------:R-:W-:Y:S01]  /*01a0*/  IMAD.WIDE R8, R10, 0x8, R8 ;  /* 0x000000080a087825 */ /* 0x000fe200078e0208 */
[----:B------:R-:W2:Y:S04]  /*01b0*/  LDG.E.64 R22, desc[UR12][R6.64+-0x40] ;  /* 0xffffc00c06167981 */ /* 0x000ea8000c1e1b00 */
[----:B------:R-:W3:Y:S04]  /*01c0*/  LDG.E.64 R24, desc[UR12][R8.64+-0x40] ;  /* 0xffffc00c08187981 */ /* 0x000ee8000c1e1b00 */
[----:B------:R-:W4:Y:S04]  /*01d0*/  LDG.E.64 R20, desc[UR12][R6.64+-0x38] ;  /* 0xffffc80c06147981 */ /* 0x000f28000c1e1b00 */
[----:B------:R-:W4:Y:S04]  /*01e0*/  LDG.E.64 R14, desc[UR12][R8.64+-0x38] ;  /* 0xffffc80c080e7981 */ /* 0x000f28000c1e1b00 */
[----:B------:R-:W4:Y:S04]  /*01f0*/  LDG.E.64 R12, desc[UR12][R6.64+-0x30] ;  /* 0xffffd00c060c7981 */ /* 0x000f28000c1e1b00 */
[----:B------:R-:W4:Y:S04]  /*0200*/  LDG.E.64 R18, desc[UR12][R8.64+-0x30] ;  /* 0xffffd00c08127981 */ /* 0x000f28000c1e1b00 */
[----:B------:R-:W4:Y:S04]  /*0210*/  LDG.E.64 R26, desc[UR12][R6.64+0x38] ;  /* 0x0000380c061a7981 */ /* 0x000f28000c1e1b00 */
[----:B------:R-:W4:Y:S01]  /*0220*/  LDG.E.64 R28, desc[UR12][R8.64+0x38] ;  /* 0x0000380c081c7981 */ /* 0x000f22000c1e1b00 */
[----:B--2--5:R-:W-:-:S02]  /*0230*/  DADD R22, -R2, R22 ;  /* 0x0000000002167229 */ /* 0x024fc40000000116 */
[----:B---3--:R-:W-:Y:S02]  /*0240*/  DADD R24, -R4, R24 ;  /* 0x0000000004187229 */ /* 0x008fe40000000118 */
[----:B----4-:R-:W-:-:S06]  /*0250*/  DADD R20, -R2, R20 ;  /* 0x0000000002147229 */ /* 0x010fcc0000000114 */
[----:B------:R-:W-:Y:S02]  /*0260*/  DFMA R24, R22, R24, R16 ;  /* 0x000000181618722b */ /* 0x000fe40000000010 */
[C---:B------:R-:W-:Y:S01]  /*0270*/  DADD R14, -R4.reuse, R14 ;  /* 0x00000000040e7229 */ /* 0x040fe2000000010e */
[----:B------:R-:W2:Y:S04]  /*0280*/  LDG.E.64 R16, desc[UR12][R6.64+-0x28] ;  /* 0xffffd80c06107981 */ /* 0x000ea8000c1e1b00 */
[----:B------:R-:W3:Y:S01]  /*0290*/  LDG.E.64 R22, desc[UR12][R8.64+-0x28] ;  /* 0xffffd80c08167981 */ /* 0x000ee2000c1e1b00 */
[----:B------:R-:W-:Y:S02]  /*02a0*/  DADD R18, -R4, R18 ;  /* 0x0000000004127229 */ /* 0x000fe40000000112 */
[----:B------:R-:W-:-:S02]  /*02b0*/  DFMA R24, R20, R14, R24 ;  /* 0x0000000e1418722b */ /* 0x000fc40000000018 */
[----:B------:R-:W-:Y:S01]  /*02c0*/  DADD R20, -R2, R12 ;  /* 0x0000000002147229 */ /* 0x000fe2000000010c */
[----:B------:R-:W4:Y:S04]  /*02d0*/  LDG.E.64 R14, desc[UR12][R6.64+-0x20] ;  /* 0xffffe00c060e7981 */ /* 0x000f28000c1e1b00 */
[----:B------:R-:W4:Y:S03]  /*02e0*/  LDG.E.64 R12, desc[UR12][R8.64+-0x20] ;  /* 0xffffe00c080c7981 */ /* 0x000f26000c1e1b00 */
[----:B------:R-:W-:Y:S02]  /*02f0*/  DFMA R24, R20, R18, R24 ;  /* 0x000000121418722b */ /* 0x000fe40000000018 */
[----:B------:R-:W4:Y:S04]  /*0300*/  LDG.E.64 R20, desc[UR12][R6.64+-0x18] ;  /* 0xffffe80c06147981 */ /* 0x000f28000c1e1b00 */
[----:B------:R-:W4:Y:S01]  /*0310*/  LDG.E.64 R18, desc[UR12][R8.64+-0x18] ;  /* 0xffffe80c08127981 */ /* 0x000f22000c1e1b00 */
[----:B--2---:R-:W-:-:S02]  /*0320*/  DADD R16, -R2, R16 ;  /* 0x0000000002107229 */ /* 0x004fc40000000110 */
[----:B---3--:R-:W-:-:S08]  /*0330*/  DADD R22, -R4, R22 ;  /* 0x0000000004167229 */ /* 0x008fd00000000116 */
[----:B------:R-:W-:Y:S02]  /*0340*/  DFMA R24, R16, R22, R24 ;  /* 0x000000161018722b */ /* 0x000fe40000000018 */
[----:B----4-:R-:W-:Y:S01]  /*0350*/  DADD R22, -R2, R14 ;  /* 0x0000000002167229 */ /* 0x010fe2000000010e */
[----:B------:R-:W2:Y:S01]  /*0360*/  LDG.E.64 R16, desc[UR12][R6.64+-0x10] ;  /* 0xfffff00c06107981 */ /* 0x000ea2000c1e1b00 */
[----:B------:R-:W-:-:S03]  /*0370*/  DADD R12, -R4, R12 ;  /* 0x00000000040c7229 */ /* 0x000fc6000000010c */
[----:B------:R-:W3:Y:S01]  /*0380*/  LDG.E.64 R14, desc[UR12][R8.64+-0x10] ;  /* 0xfffff00c080e7981 */ /* 0x000ee2000c1e1b00 */
[----:B------:R-:W-:-:S04]  /*0390*/  DADD R18, -R4, R18 ;  /* 0x0000000004127229 */ /* 0x000fc80000000112 */
[----:B------:R-:W-:Y:S02]  /*03a0*/  DFMA R24, R22, R12, R24 ;  /* 0x0000000c1618722b */ /* 0x000fe40000000018 */
[----:B------:R-:W-:Y:S01]  /*03b0*/  DADD R12, -R2, R20 ;  /* 0x00000000020c7229 */ /* 0x000fe20000000114 */
[----:B------:R-:W4:Y:S04]  /*03c0*/  LDG.E.64 R22, desc[UR12][R6.64+-0x8] ;  /* 0xfffff80c06167981 */ /* 0x000f28000c1e1b00 */
[----:B------:R-:W4:Y:S03]  /*03d0*/  LDG.E.64 R20, desc[UR12][R8.64+-0x8] ;  /* 0xfffff80c08147981 */ /* 0x000f26000c1e1b00 */
[----:B------:R-:W-:Y:S01]  /*03e0*/  DFMA R24, R12, R18, R24 ;  /* 0x000000120c18722b */ /* 0x000fe20000000018 */
        /* <DEDUP_REMOVED lines=8> */
[----:B------:R-:W3:Y:S05]  /*0470*/  LDG.E.64 R20, desc[UR12][R8.64+0x8] ;  /* 0x0000080c08147981 */ /* 0x000eea000c1e1b00 */
[----:B------:R-:W-:Y:S02]  /*0480*/  DFMA R24, R22, R16, R24 ;  /* 0x000000101618722b */ /* 0x000fe40000000018 */
[----:B------:R-:W-:Y:S01]  /*0490*/  DADD R16, -R2, R18 ;  /* 0x0000000002107229 */ /* 0x000fe20000000112 */
[----:B------:R-:W4:Y:S01]  /*04a0*/  LDG.E.64 R22, desc[UR12][R6.64+0x10] ;  /* 0x0000100c06167981 */ /* 0x000f22000c1e1b00 */
[----:B------:R-:W-:-:S03]  /*04b0*/  DADD R12, -R4, R12 ;  /* 0x00000000040c7229 */ /* 0x000fc6000000010c */
[----:B------:R-:W4:Y:S05]  /*04c0*/  LDG.E.64 R18, desc[UR12][R8.64+0x10] ;  /* 0x0000100c08127981 */ /* 0x000f2a000c1e1b00 */
        /* <DEDUP_REMOVED lines=18> */
[----:B------:R-:W-:Y:S01]  /*05f0*/  UIADD3 UR4, UPT, UPT, UR4, 0x10, URZ ;  /* 0x0000001004047890 */ /* 0x000fe2000fffe0ff */
[----:B------:R-:W-:-:S02]  /*0600*/  DADD R26, -R2, R26 ;  /* 0x00000000021a7229 */ /* 0x000fc4000000011a */
[----:B------:R-:W-:Y:S01]  /*0610*/  DADD R28, -R4, R28 ;  /* 0x00000000041c7229 */ /* 0x000fe2000000011c */
[----:B------:R-:W-:Y:S01]  /*0620*/  UISETP.NE.AND UP0, UPT, UR4, 0x100, UPT ;  /* 0x000001000400788c */ /* 0x000fe2000bf05270 */
[----:B------:R-:W-:Y:S01]  /*0630*/  VIADD R10, R10, 0x10 ;  /* 0x000000100a0a7836 */ /* 0x000fe20000000000 */
[----:B--2---:R-:W-:Y:S02]  /*0640*/  DADD R14, -R2, R14 ;  /* 0x00000000020e7229 */ /* 0x004fe4000000010e */
[----:B---3--:R-:W-:-:S08]  /*0650*/  DADD R20, -R4, R20 ;  /* 0x0000000004147229 */ /* 0x008fd00000000114 */
[----:B------:R-:W-:Y:S02]  /*0660*/  DFMA R14, R14, R20, R24 ;  /* 0x000000140e0e722b */ /* 0x000fe40000000018 */
[----:B----4-:R-:W-:Y:S02]  /*0670*/  DADD R18, -R2, R18 ;  /* 0x0000000002127229 */ /* 0x010fe40000000112 */
[----:B------:R-:W-:Y:S02]  /*0680*/  DADD R12, -R4, R12 ;  /* 0x00000000040c7229 */ /* 0x000fe4000000010c */
[----:B------:R-:W-:-:S06]  /*0690*/  DADD R16, -R2, R16 ;  /* 0x0000000002107229 */ /* 0x000fcc0000000110 */
[----:B------:R-:W-:Y:S02]  /*06a0*/  DFMA R12, R18, R12, R14 ;  /* 0x0000000c120c722b */ /* 0x000fe4000000000e */
[----:B------:R-:W-:-:S08]  /*06b0*/  DADD R22, -R4, R22 ;  /* 0x0000000004167229 */ /* 0x000fd00000000116 */
[----:B------:R-:W-:-:S08]  /*06c0*/  DFMA R16, R16, R22, R12 ;  /* 0x000000161010722b */ /* 0x000fd0000000000c */
[----:B------:R-:W-:Y:S01]  /*06d0*/  DFMA R16, R26, R28, R16 ;  /* 0x0000001c1a10722b */ /* 0x000fe20000000010 */
[----:B------:R-:W-:Y:S10]  /*06e0*/  BRA.U UP0, `(.L_x_0) ;  /* 0xfffffff900987547 */ /* 0x000ff4000b83ffff */
[----:B------:R-:W0:Y:S02]  /*06f0*/  LDC.64 R2, c[0x0][0x3a0] ;  /* 0x0000e800ff027b82 */ /* 0x000e240000000a00 */
[----:B0-----:R-:W-:-:S05]  /*0700*/  IMAD.WIDE R2, R0, 0x8, R2 ;  /* 0x0000000800027825 */ /* 0x001fca00078e0202 */
[----:B------:R-:W-:Y:S01]  /*0710*/  STG.E.64 desc[UR12][R2.64], R16 ;  /* 0x0000001002007986 */ /* 0x000fe2000c101b0c */
[----:B------:R-:W-:Y:S05]  /*0720*/  EXIT ;  /* 0x000000000000794d */ /* 0x000fea0003800000 */
.L_x_1:
[----:B------:R-:W-:-:S00]  /*0730*/  BRA `(.L_x_1) ;  /* 0xfffffffc00fc7947 */ /* 0x000fc0000383ffff */
[----:B------:R-:W-:-:S00]  /*0740*/  NOP ;  /* 0x0000000000007918 */ /* 0x000fc00000000000 */
        /* <DEDUP_REMOVED lines=11> */
.L_x_29:


//--------------------- .text._Z4calcPdS_S_       --------------------------
	.section	.text._Z4calcPdS_S_,"ax",@progbits
	.align	128
        .global         _Z4calcPdS_S_
        .type           _Z4calcPdS_S_,@function
        .size           _Z4calcPdS_S_,(.L_x_27 - _Z4calcPdS_S_)
        .other          _Z4calcPdS_S_,@"STO_CUDA_ENTRY STV_DEFAULT"
_Z4calcPdS_S_:
.text._Z4calcPdS_S_:
[----:B------:R-:W-:Y:S01]  /*0000*/  LDC R1, c[0x0][0x37c] ;  /* 0x0000df00ff017b82 */ /* 0x000fe20000000800 */
[----:B------:R-:W0:Y:S02]  /*0010*/  S2R R0, SR_TID.X ;  /* 0x0000000000007919 */ /* 0x000e240000002100 */
[----:B0-----:R-:W-:-:S13]  /*0020*/  ISETP.NE.AND P0, PT, R0, RZ, PT ;  /* 0x000000ff0000720c */ /* 0x001fda0003f05270 */
[----:B------:R-:W-:Y:S05]  /*0030*/  @P0 EXIT ;  /* 0x000000000000094d */ /* 0x000fea0003800000 */
[----:B------:R-:W0:Y:S01]  /*0040*/  LDC.64 R8, c[0x0][0x388] ;  /* 0x0000e200ff087b82 */ /* 0x000e220000000a00 */
[----:B------:R-:W0:Y:S02]  /*0050*/  LDCU.64 UR4, c[0x0][0x358] ;  /* 0x00006b00ff0477ac */ /* 0x000e240008000a00 */
[----:B0-----:R-:W2:Y:S05]  /*0060*/  LDG.E.64 R2, desc[UR4][R8.64] ;  /* 0x0000000408027981 */ /* 0x001eaa000c1e1b00 */
[----:B------:R-:W2:Y:S08]  /*0070*/  LDC.64 R14, c[0x0][0x380] ;  /* 0x0000e000ff0e7b82 */ /* 0x000eb00000000a00 */
[----:B------:R-:W0:Y:S01]  /*0080*/  LDC.64 R6, c[0x0][0x390] ;  /* 0x0000e400ff067b82 */ /* 0x000e220000000a00 */
[----:B--2---:R1:W-:Y:S04]  /*0090*/  STG.E.64 desc[UR4][R14.64+0x10], R2 ;  /* 0x000010020e007986 */ /* 0x0043e8000c101b04 */
[----:B0-----:R-:W2:Y:S01]  /*00a0*/  LDG.E.64 R6, desc[UR4][R6.64] ;  /* 0x0000000406067981 */ /* 0x001ea2000c1e1b00 */
[----:B------:R-:W-:-:S03]  /*00b0*/  IMAD.MOV.U32 R10, RZ, RZ, 0x1 ;  /* 0x00000001ff0a7424 */ /* 0x000fc600078e00ff */
[----:B--2---:R0:W-:Y:S04]  /*00c0*/  STG.E.64 desc[UR4][R14.64+0x18], R6 ;  /* 0x000018060e007986 */ /* 0x0041e8000c101b04 */
[----:B------:R-:W1:Y:S01]  /*00d0*/  LDG.E.64 R4, desc[UR4][R8.64] ;  /* 0x0000000408047981 */ /* 0x000e62000c1e1b00 */
[----:B------:R-:W2:Y:S02]  /*00e0*/  MUFU.RCP64H R11, R7 ;  /* 0x00000007000b7308 */ /* 0x000ea40000001800 */
[----:B--2---:R-:W-:-:S08]  /*00f0*/  DFMA R12, -R6, R10, 1 ;  /* 0x3ff00000060c742b */ /* 0x004fd0000000010a */
[----:B------:R-:W-:-:S08]  /*0100*/  DFMA R12, R12, R12, R12 ;  /* 0x0000000c0c0c722b */ /* 0x000fd0000000000c */
[----:B------:R-:W-:-:S08]  /*0110*/  DFMA R12, R10, R12, R10 ;  /* 0x0000000c0a0c722b */ /* 0x000fd0000000000a */
[----:B------:R-:W-:-:S08]  /*0120*/  DFMA R10, -R6, R12, 1 ;  /* 0x3ff00000060a742b */ /* 0x000fd0000000010c */
[----:B------:R-:W-:-:S08]  /*0130*/  DFMA R10, R12, R10, R12 ;  /* 0x0000000a0c0a722b */ /* 0x000fd0000000000c */
[----:B-1----:R-:W-:Y:S01]  /*0140*/  DMUL R2, R4, R10 ;  /* 0x0000000a04027228 */ /* 0x002fe20000000000 */
[----:B------:R-:W-:-:S07]  /*0150*/  FSETP.GEU.AND P1, PT, |R5|, 6.5827683646048100446e-37, PT ;  /* 0x036000000500780b */ /* 0x000fce0003f2e200 */
[----:B------:R-:W-:-:S08]  /*0160*/  DFMA R12, -R6, R2, R4 ;  /* 0x00000002060c722b */ /* 0x000fd00000000104 */
[----:B------:R-:W-:-:S10]  /*0170*/  DFMA R2, R10, R12, R2 ;  /* 0x0000000c0a02722b */ /* 0x000fd40000000002 */
[----:B------:R-:W-:-:S05]  /*0180*/  FFMA R0, RZ, R7, R3 ;  /* 0x00000007ff007223 */ /* 0x000fca0000000003 */
[----:B------:R-:W-:-:S13]  /*0190*/  FSETP.GT.AND P0, PT, |R0|, 1.469367938527859385e-39, PT ;  /* 0x001000000000780b */ /* 0x000fda0003f04200 */
[----:B0-----:R-:W-:Y:S05]  /*01a0*/  @P0 BRA P1, `(.L_x_2) ;  /* 0x0000000000100947 */ /* 0x001fea0000800000 */
[----:B------:R-:W-:-:S07]  /*01b0*/  MOV R0, 0x1d0 ;  /* 0x000001d000007802 */ /* 0x000fce0000000f00 */
[----:B------:R-:W-:Y:S05]  /*01c0*/  CALL.REL.NOINC `($__internal_0_$__cuda_sm20_div_rn_f64_full) ;  /* 0x0000000000247944 */ /* 0x000fea0003c00000 */
[----:B------:R-:W-:Y:S02]  /*01d0*/  IMAD.MOV.U32 R2, RZ, RZ, R12 ;  /* 0x000000ffff027224 */ /* 0x000fe400078e000c */
[----:B------:R-:W-:-:S07]  /*01e0*/  IMAD.MOV.U32 R3, RZ, RZ, R13 ;  /* 0x000000ffff037224 */ /* 0x000fce00078e000d */
.L_x_2:
[----:B------:R-:W0:Y:S02]  /*01f0*/  LDC.64 R8, c[0x0][0x380] ;  /* 0x0000e000ff087b82 */ /* 0x000e240000000a00 */
[----:B0-----:R-:W2:Y:S04]  /*0200*/  LDG.E.64 R4, desc[UR4][R8.64+0x8] ;  /* 0x0000080408047981 */ /* 0x001ea8000c1e1b00 */
[----:B------:R-:W2:Y:S04]  /*0210*/  LDG.E.64 R6, desc[UR4][R8.64] ;  /* 0x0000000408067981 */ /* 0x000ea8000c1e1b00 */
[----:B------:R-:W-:Y:S01]  /*0220*/  STG.E.64 desc[UR4][R8.64+0x20], R2 ;  /* 0x0000200208007986 */ /* 0x000fe2000c101b04 */
[----:B--2---:R-:W-:-:S07]  /*0230*/  DFMA R4, R6, -R2, R4 ;  /* 0x800000020604722b */ /* 0x004fce0000000004 */
[----:B------:R-:W-:Y:S01]  /*0240*/  STG.E.64 desc[UR4][R8.64+0x28], R4 ;  /* 0x0000280408007986 */ /* 0x000fe2000c101b04 */
[----:B------:R-:W-:Y:S05]  /*0250*/  EXIT ;  /* 0x000000000000794d */ /* 0x000fea0003800000 */
        .weak           $__internal_0_$__cuda_sm20_div_rn_f64_full
        .type           $__internal_0_$__cuda_sm20_div_rn_f64_full,@function
        .size           $__internal_0_$__cuda_sm20_div_rn_f64_full,(.L_x_27 - $__internal_0_$__cuda_sm20_div_rn_f64_full)
$__internal_0_$__cuda_sm20_div_rn_f64_full:
[C---:B------:R-:W-:Y:S01]  /*0260*/  FSETP.GEU.AND P0, PT, |R7|.reuse, 1.469367938527859385e-39, PT ;  /* 0x001000000700780b */ /* 0x040fe20003f0e200 */
[----:B------:R-:W-:Y:S01]  /*0270*/  IMAD.MOV.U32 R8, RZ, RZ, 0x1 ;  /* 0x00000001ff087424 */ /* 0x000fe200078e00ff */
[C---:B------:R-:W-:Y:S01]  /*0280*/  LOP3.LUT R2, R7.reuse, 0x800fffff, RZ, 0xc0, !PT ;  /* 0x800fffff07027812 */ /* 0x040fe200078ec0ff */
[----:B------:R-:W-:Y:S01]  /*0290*/  IMAD.MOV.U32 R13, RZ, RZ, 0x1ca00000 ;  /* 0x1ca00000ff0d7424 */ /* 0x000fe200078e00ff */
[----:B------:R-:W-:Y:S02]  /*02a0*/  LOP3.LUT R17, R7, 0x7ff00000, RZ, 0xc0, !PT ;  /* 0x7ff0000007117812 */ /* 0x000fe400078ec0ff */
[----:B------:R-:W-:Y:S01]  /*02b0*/  LOP3.LUT R3, R2, 0x3ff00000, RZ, 0xfc, !PT ;  /* 0x3ff0000002037812 */ /* 0x000fe200078efcff */
[----:B------:R-:W-:Y:S01]  /*02c0*/  IMAD.MOV.U32 R2, RZ, RZ, R6 ;  /* 0x000000ffff027224 */ /* 0x000fe200078e0006 */
[----:B------:R-:W-:-:S04]  /*02d0*/  LOP3.LUT R12, R5, 0x7ff00000, RZ, 0xc0, !PT ;  /* 0x7ff00000050c7812 */ /* 0x000fc800078ec0ff */
[----:B------:R-:W-:Y:S01]  /*02e0*/  ISETP.GE.U32.AND P1, PT, R12, R17, PT ;  /* 0x000000110c00720c */ /* 0x000fe20003f26070 */
[----:B------:R-:W-:Y:S01]  /*02f0*/  @!P0 DMUL R2, R6, 8.98846567431157953865e+307 ;  /* 0x7fe0000006028828 */ /* 0x000fe20000000000 */
[----:B------:R-:W-:-:S05]  /*0300*/  IMAD.MOV.U32 R19, RZ, RZ, R12 ;  /* 0x000000ffff137224 */ /* 0x000fca00078e000c */
[----:B------:R-:W0:Y:S02]  /*0310*/  MUFU.RCP64H R9, R3 ;  /* 0x0000000300097308 */ /* 0x000e240000001800 */
[----:B0-----:R-:W-:-:S08]  /*0320*/  DFMA R10, R8, -R2, 1 ;  /* 0x3ff00000080a742b */ /* 0x001fd00000000802 */
[----:B------:R-:W-:-:S08]  /*0330*/  DFMA R10, R10, R10, R10 ;  /* 0x0000000a0a0a722b */ /* 0x000fd0000000000a */
[----:B------:R-:W-:Y:S01]  /*0340*/  DFMA R10, R8, R10, R8 ;  /* 0x0000000a080a722b */ /* 0x000fe20000000008 */
[----:B------:R-:W-:Y:S01]  /*0350*/  SEL R9, R13, 0x63400000, !P1 ;  /* 0x634000000d097807 */ /* 0x000fe20004800000 */
[----:B------:R-:W-:Y:S01]  /*0360*/  IMAD.MOV.U32 R8, RZ, RZ, R4 ;  /* 0x000000ffff087224 */ /* 0x000fe200078e0004 */
[----:B------:R-:W-:Y:S02]  /*0370*/  FSETP.GEU.AND P1, PT, |R5|, 1.469367938527859385e-39, PT ;  /* 0x001000000500780b */ /* 0x000fe40003f2e200 */
[----:B------:R-:W-:-:S03]  /*0380*/  LOP3.LUT R9, R9, 0x800fffff, R5, 0xf8, !PT ;  /* 0x800fffff09097812 */ /* 0x000fc600078ef805 */
[----:B------:R-:W-:-:S08]  /*0390*/  DFMA R14, R10, -R2, 1 ;  /* 0x3ff000000a0e742b */ /* 0x000fd00000000802 */
[----:B------:R-:W-:Y:S01]  /*03a0*/  DFMA R10, R10, R14, R10 ;  /* 0x0000000e0a0a722b */ /* 0x000fe2000000000a */
[----:B------:R-:W-:Y:S10]  /*03b0*/  @P1 BRA `(.L_x_3) ;  /* 0x0000000000201947 */ /* 0x000ff40003800000 */
[----:B------:R-:W-:Y:S01]  /*03c0*/  LOP3.LUT R15, R7, 0x7ff00000, RZ, 0xc0, !PT ;  /* 0x7ff00000070f7812 */ /* 0x000fe200078ec0ff */
[----:B------:R-:W-:-:S03]  /*03d0*/  IMAD.MOV.U32 R14, RZ, RZ, RZ ;  /* 0x000000ffff0e7224 */ /* 0x000fc600078e00ff */
[----:B------:R-:W-:-:S04]  /*03e0*/  ISETP.GE.U32.AND P1, PT, R12, R15, PT ;  /* 0x0000000f0c00720c */ /* 0x000fc80003f26070 */
[----:B------:R-:W-:-:S04]  /*03f0*/  SEL R15, R13, 0x63400000, !P1 ;  /* 0x634000000d0f7807 */ /* 0x000fc80004800000 */
[----:B------:R-:W-:-:S04]  /*0400*/  LOP3.LUT R15, R15, 0x80000000, R5, 0xf8, !PT ;  /* 0x800000000f0f7812 */ /* 0x000fc800078ef805 */
[----:B------:R-:W-:-:S06]  /*0410*/  LOP3.LUT R15, R15, 0x100000, RZ, 0xfc, !PT ;  /* 0x001000000f0f7812 */ /* 0x000fcc00078efcff */
[----:B------:R-:W-:-:S10]  /*0420*/  DFMA R8, R8, 2, -R14 ;  /* 0x400000000808782b */ /* 0x000fd4000000080e */
[----:B------:R-:W-:-:S07]  /*0430*/  LOP3.LUT R19, R9, 0x7ff00000, RZ, 0xc0, !PT ;  /* 0x7ff0000009137812 */ /* 0x000fce00078ec0ff */
.L_x_3:
[----:B------:R-:W-:Y:S01]  /*0440*/  IMAD.MOV.U32 R18, RZ, RZ, R17 ;  /* 0x000000ffff127224 */ /* 0x000fe200078e0011 */
[----:B------:R-:W-:Y:S01]  /*0450*/  @!P0 LOP3.LUT R18, R3, 0x7ff00000, RZ, 0xc0, !PT ;  /* 0x7ff0000003128812 */ /* 0x000fe200078ec0ff */
[----:B------:R-:W-:Y:S01]  /*0460*/  VIADD R20, R19, 0xffffffff ;  /* 0xffffffff13147836 */ /* 0x000fe20000000000 */
[----:B------:R-:W-:-:S03]  /*0470*/  DMUL R14, R10, R8 ;  /* 0x000000080a0e7228 */ /* 0x000fc60000000000 */
[----:B------:R-:W-:Y:S01]  /*0480*/  VIADD R21, R18, 0xffffffff ;  /* 0xffffffff12157836 */ /* 0x000fe20000000000 */
[----:B------:R-:W-:-:S04]  /*0490*/  ISETP.GT.U32.AND P0, PT, R20, 0x7feffffe, PT ;  /* 0x7feffffe1400780c */ /* 0x000fc80003f04070 */
[----:B------:R-:W-:Y:S01]  /*04a0*/  ISETP.GT.U32.OR P0, PT, R21, 0x7feffffe, P0 ;  /* 0x7feffffe1500780c */ /* 0x000fe20000704470 */
[----:B------:R-:W-:-:S08]  /*04b0*/  DFMA R16, R14, -R2, R8 ;  /* 0x800000020e10722b */ /* 0x000fd00000000008 */
[----:B------:R-:W-:-:S04]  /*04c0*/  DFMA R10, R10, R16, R14 ;  /* 0x000000100a0a722b */ /* 0x000fc8000000000e */
[----:B------:R-:W-:Y:S07]  /*04d0*/  @P0 BRA `(.L_x_4) ;  /* 0x00000000006c0947 */ /* 0x000fee0003800000 */
[----:B------:R-:W-:-:S04]  /*04e0*/  LOP3.LUT R5, R7, 0x7ff00000, RZ, 0xc0, !PT ;  /* 0x7ff0000007057812 */ /* 0x000fc800078ec0ff */
[CC--:B------:R-:W-:Y:S02]  /*04f0*/  VIADDMNMX R4, R12.reuse, -R5.reuse, 0xb9600000, !PT ;  /* 0xb96000000c047446 */ /* 0x0c0fe40007800905 */
[----:B------:R-:W-:Y:S02]  /*0500*/  ISETP.GE.U32.AND P0, PT, R12, R5, PT ;  /* 0x000000050c00720c */ /* 0x000fe40003f06070 */
[----:B------:R-:W-:Y:S02]  /*0510*/  VIMNMX R4, PT, PT, R4, 0x46a00000, PT ;  /* 0x46a0000004047848 */ /* 0x000fe40003fe0100 */
[----:B------:R-:W-:-:S05]  /*0520*/  SEL R13, R13, 0x63400000, !P0 ;  /* 0x634000000d0d7807 */ /* 0x000fca0004000000 */
[----:B------:R-:W-:Y:S02]  /*0530*/  IMAD.IADD R14, R4, 0x1, -R13 ;  /* 0x00000001040e7824 */ /* 0x000fe400078e0a0d */
[----:B------:R-:W-:Y:S02]  /*0540*/  IMAD.MOV.U32 R4, RZ, RZ, RZ ;  /* 0x000000ffff047224 */ /* 0x000fe400078e00ff */
[----:B------:R-:W-:-:S06]  /*0550*/  VIADD R5, R14, 0x7fe00000 ;  /* 0x7fe000000e057836 */ /* 0x000fcc0000000000 */
[----:B------:R-:W-:-:S10]  /*0560*/  DMUL R12, R10, R4 ;  /* 0x000000040a0c7228 */ /* 0x000fd40000000000 */
[----:B------:R-:W-:-:S13]  /*0570*/  FSETP.GTU.AND P0, PT, |R13|, 1.469367938527859385e-39, PT ;  /* 0x001000000d00780b */ /* 0x000fda0003f0c200 */
[----:B------:R-:W-:Y:S05]  /*0580*/  @P0 BRA `(.L_x_5) ;  /* 0x0000000000940947 */ /* 0x000fea0003800000 */
[----:B------:R-:W-:Y:S01]  /*0590*/  DFMA R2, R10, -R2, R8 ;  /* 0x800000020a02722b */ /* 0x000fe20000000008 */
[----:B------:R-:W-:-:S09]  /*05a0*/  IMAD.MOV.U32 R4, RZ, RZ, RZ ;  /* 0x000000ffff047224 */ /* 0x000fd200078e00ff */
[C---:B------:R-:W-:Y:S02]  /*05b0*/  FSETP.NEU.AND P0, PT, R3.reuse, RZ, PT ;  /* 0x000000ff0300720b */ /* 0x040fe40003f0d000 */
[----:B------:R-:W-:-:S04]  /*05c0*/  LOP3.LUT R7, R3, 0x80000000, R7, 0x48, !PT ;  /* 0x8000000003077812 */ /* 0x000fc800078e4807 */
[----:B------:R-:W-:-:S07]  /*05d0*/  LOP3.LUT R5, R7, R5, RZ, 0xfc, !PT ;  /* 0x0000000507057212 */ /* 0x000fce00078efcff */
[----:B------:R-:W-:Y:S05]  /*05e0*/  @!P0 BRA `(.L_x_5) ;  /* 0x00000000007c8947 */ /* 0x000fea0003800000 */
[----:B------:R-:W-:Y:S01]  /*05f0*/  IMAD.MOV R3, RZ, RZ, -R14 ;  /* 0x000000ffff037224 */ /* 0x000fe200078e0a0e */
[----:B------:R-:W-:Y:S01]  /*0600*/  DMUL.RP R4, R10, R4 ;  /* 0x000000040a047228 */ /* 0x000fe20000008000 */
[----:B------:R-:W-:-:S06]  /*0610*/  IMAD.MOV.U32 R2, RZ, RZ, RZ ;  /* 0x000000ffff027224 */ /* 0x000fcc00078e00ff */
[----:B------:R-:W-:-:S03]  /*0620*/  DFMA R2, R12, -R2, R10 ;  /* 0x800000020c02722b */ /* 0x000fc6000000000a */
[----:B------:R-:W-:-:S03]  /*0630*/  LOP3.LUT R7, R5, R7, RZ, 0x3c, !PT ;  /* 0x0000000705077212 */ /* 0x000fc600078e3cff */
[----:B------:R-:W-:-:S04]  /*0640*/  IADD3 R2, PT, PT, -R14, -0x43300000, RZ ;  /* 0xbcd000000e027810 */ /* 0x000fc80007ffe1ff */
[----:B------:R-:W-:-:S04]  /*0650*/  FSETP.NEU.AND P0, PT, |R3|, R2, PT ;  /* 0x000000020300720b */ /* 0x000fc80003f0d200 */
[----:B------:R-:W-:Y:S02]  /*0660*/  FSEL R12, R4, R12, !P0 ;  /* 0x0000000c040c7208 */ /* 0x000fe40004000000 */
[----:B------:R-:W-:Y:S01]  /*0670*/  FSEL R13, R7, R13, !P0 ;  /* 0x0000000d070d7208 */ /* 0x000fe20004000000 */
[----:B------:R-:W-:Y:S06]  /*0680*/  BRA `(.L_x_5) ;  /* 0x0000000000547947 */ /* 0x000fec0003800000 */
.L_x_4:
[----:B------:R-:W-:-:S14]  /*0690*/  DSETP.NAN.AND P0, PT, R4, R4, PT ;  /* 0x000000040400722a */ /* 0x000fdc0003f08000 */
[----:B------:R-:W-:Y:S05]  /*06a0*/  @P0 BRA `(.L_x_6) ;  /* 0x0000000000440947 */ /* 0x000fea0003800000 */
[----:B------:R-:W-:-:S14]  /*06b0*/  DSETP.NAN.AND P0, PT, R6, R6, PT ;  /* 0x000000060600722a */ /* 0x000fdc0003f08000 */
[----:B------:R-:W-:Y:S05]  /*06c0*/  @P0 BRA `(.L_x_7) ;  /* 0x0000000000300947 */ /* 0x000fea0003800000 */
[----:B------:R-:W-:Y:S01]  /*06d0*/  ISETP.NE.AND P0, PT, R19, R18, PT ;  /* 0x000000121300720c */ /* 0x000fe20003f05270 */
[----:B------:R-:W-:Y:S02]  /*06e0*/  IMAD.MOV.U32 R12, RZ, RZ, 0x0 ;  /* 0x00000000ff0c7424 */ /* 0x000fe400078e00ff */
[----:B------:R-:W-:-:S10]  /*06f0*/  IMAD.MOV.U32 R13, RZ, RZ, -0x80000 ;  /* 0xfff80000ff0d7424 */ /* 0x000fd400078e00ff */
[----:B------:R-:W-:Y:S05]  /*0700*/  @!P0 BRA `(.L_x_5) ;  /* 0x0000000000348947 */ /* 0x000fea0003800000 */
[----:B------:R-:W-:Y:S02]  /*0710*/  ISETP.NE.AND P0, PT, R19, 0x7ff00000, PT ;  /* 0x7ff000001300780c */ /* 0x000fe40003f05270 */
[----:B------:R-:W-:Y:S02]  /*0720*/  LOP3.LUT R13, R5, 0x80000000, R7, 0x48, !PT ;  /* 0x80000000050d7812 */ /* 0x000fe400078e4807 */
[----:B------:R-:W-:-:S13]  /*0730*/  ISETP.EQ.OR P0, PT, R18, RZ, !P0 ;  /* 0x000000ff1200720c */ /* 0x000fda0004702670 */
[----:B------:R-:W-:Y:S01]  /*0740*/  @P0 LOP3.LUT R2, R13, 0x7ff00000, RZ, 0xfc, !PT ;  /* 0x7ff000000d020812 */ /* 0x000fe200078efcff */
[----:B------:R-:W-:Y:S02]  /*0750*/  @!P0 IMAD.MOV.U32 R12, RZ, RZ, RZ ;  /* 0x000000ffff0c8224 */ /* 0x000fe400078e00ff */
[----:B------:R-:W-:Y:S02]  /*0760*/  @P0 IMAD.MOV.U32 R12, RZ, RZ, RZ ;  /* 0x000000ffff0c0224 */ /* 0x000fe400078e00ff */
[----:B------:R-:W-:Y:S01]  /*0770*/  @P0 IMAD.MOV.U32 R13, RZ, RZ, R2 ;  /* 0x000000ffff0d0224 */ /* 0x000fe200078e0002 */
[----:B------:R-:W-:Y:S06]  /*0780*/  BRA `(.L_x_5) ;  /* 0x0000000000147947 */ /* 0x000fec0003800000 */
.L_x_7:
[----:B------:R-:W-:Y:S01]  /*0790*/  LOP3.LUT R13, R7, 0x80000, RZ, 0xfc, !PT ;  /* 0x00080000070d7812 */ /* 0x000fe200078efcff */
[----:B------:R-:W-:Y:S01]  /*07a0*/  IMAD.MOV.U32 R12, RZ, RZ, R6 ;  /* 0x000000ffff0c7224 */ /* 0x000fe200078e0006 */
[----:B------:R-:W-:Y:S06]  /*07b0*/  BRA `(.L_x_5) ;  /* 0x0000000000087947 */ /* 0x000fec0003800000 */
.L_x_6:
[----:B------:R-:W-:Y:S01]  /*07c0*/  LOP3.LUT R13, R5, 0x80000, RZ, 0xfc, !PT ;  /* 0x00080000050d7812 */ /* 0x000fe200078efcff */
[----:B------:R-:W-:-:S07]  /*07d0*/  IMAD.MOV.U32 R12, RZ, RZ, R4 ;  /* 0x000000ffff0c7224 */ /* 0x000fce00078e0004 */
.L_x_5:
[----:B------:R-:W-:Y:S02]  /*07e0*/  IMAD.MOV.U32 R2, RZ, RZ, R0 ;  /* 0x000000ffff027224 */ /* 0x000fe400078e0000 */
[----:B------:R-:W-:-:S04]  /*07f0*/  IMAD.MOV.U32 R3, RZ, RZ, 0x0 ;  /* 0x00000000ff037424 */ /* 0x000fc800078e00ff */
[----:B------:R-:W-:Y:S05]  /*0800*/  RET.REL.NODEC R2 `(_Z4calcPdS_S_) ;  /* 0xfffffff402fc7950 */ /* 0x000fea0003c3ffff */
.L_x_8:
        /* <DEDUP_REMOVED lines=15> */
.L_x_27:


//--------------------- .text._Z6divValPdS_S_     --------------------------
	.section	.text._Z6divValPdS_S_,"ax",@progbits
	.align	128
        .global         _Z6divValPdS_S_
        .type           _Z6divValPdS_S_,@function
        .size           _Z6divValPdS_S_,(.L_x_28 - _Z6divValPdS_S_)
        .other          _Z6divValPdS_S_,@"STO_CUDA_ENTRY STV_DEFAULT"
_Z6divValPdS_S_:
.text._Z6divValPdS_S_:
[----:B------:R-:W-:Y:S01]  /*0000*/  LDC R1, c[0x0][0x37c] ;  /* 0x0000df00ff017b82 */ /* 0x000fe20000000800 */
[----:B------:R-:W0:Y:S02]  /*0010*/  S2R R0, SR_TID.X ;  /* 0x0000000000007919 */ /* 0x000e240000002100 */
[----:B0-----:R-:W-:-:S13]  /*0020*/  ISETP.NE.AND P0, PT, R0, RZ, PT ;  /* 0x000000ff0000720c */ /* 0x001fda0003f05270 */
[----:B------:R-:W-:Y:S05]  /*0030*/  @P0 EXIT ;  /* 0x000000000000094d */ /* 0x000fea0003800000 */
[----:B------:R-:W0:Y:S01]  /*0040*/  LDC.64 R6, c[0x0][0x388] ;  /* 0x0000e200ff067b82 */ /* 0x000e220000000a00 */
[----:B------:R-:W0:Y:S02]  /*0050*/  LDCU.64 UR4, c[0x0][0x358] ;  /* 0x00006b00ff0477ac */ /* 0x000e240008000a00 */
[----:B0-----:R-:W2:Y:S01]  /*0060*/  LDG.E.64 R6, desc[UR4][R6.64] ;  /* 0x0000000406067981 */ /* 0x001ea2000c1e1b00 */
[----:B------:R-:W0:Y:S01]  /*0070*/  MUFU.RCP64H R3, 64000000 ;  /* 0x418e848000037908 */ /* 0x000e220000001800 */
[----:B------:R-:W-:Y:S02]  /*0080*/  IMAD.MOV.U32 R8, RZ, RZ, 0x0 ;  /* 0x00000000ff087424 */ /* 0x000fe400078e00ff */
[----:B------:R-:W-:Y:S02]  /*0090*/  IMAD.MOV.U32 R9, RZ, RZ, 0x418e8480 ;  /* 0x418e8480ff097424 */ /* 0x000fe400078e00ff */
[----:B------:R-:W-:-:S06]  /*00a0*/  IMAD.MOV.U32 R2, RZ, RZ, 0x1 ;  /* 0x00000001ff027424 */ /* 0x000fcc00078e00ff */
[----:B0-----:R-:W-:-:S08]  /*00b0*/  DFMA R4, R2, -R8, 1 ;  /* 0x3ff000000204742b */ /* 0x001fd00000000808 */
[----:B------:R-:W-:-:S08]  /*00c0*/  DFMA R4, R4, R4, R4 ;  /* 0x000000040404722b */ /* 0x000fd00000000004 */
[----:B------:R-:W-:-:S08]  /*00d0*/  DFMA R4, R2, R4, R2 ;  /* 0x000000040204722b */ /* 0x000fd00000000002 */
[----:B------:R-:W-:-:S08]  /*00e0*/  DFMA R2, R4, -R8, 1 ;  /* 0x3ff000000402742b */ /* 0x000fd00000000808 */
[----:B------:R-:W-:-:S08]  /*00f0*/  DFMA R2, R4, R2, R4 ;  /* 0x000000020402722b */ /* 0x000fd00000000004 */
[----:B--2---:R-:W-:Y:S01]  /*0100*/  DMUL R4, R6, R2 ;  /* 0x0000000206047228 */ /* 0x004fe20000000000 */
[----:B------:R-:W-:-:S07]  /*0110*/  FSETP.GEU.AND P1, PT, |R7|, 6.5827683646048100446e-37, PT ;  /* 0x036000000700780b */ /* 0x000fce0003f2e200 */
[----:B------:R-:W-:-:S08]  /*0120*/  DFMA R8, R4, -64000000, R6 ;  /* 0xc18e84800408782b */ /* 0x000fd00000000006 */
[----:B------:R-:W-:Y:S01]  /*0130*/  DFMA R2, R2, R8, R4 ;  /* 0x000000080202722b */ /* 0x000fe20000000004 */
[----:B------:R-:W-:Y:S02]  /*0140*/  IMAD.MOV.U32 R4, RZ, RZ, RZ ;  /* 0x000000ffff047224 */ /* 0x000fe400078e00ff */
[----:B------:R-:W-:-:S07]  /*0150*/  IMAD.MOV.U32 R5, RZ, RZ, 0x418e8480 ;  /* 0x418e8480ff057424 */ /* 0x000fce00078e00ff */
[----:B------:R-:W-:-:S05]  /*0160*/  FFMA R0, RZ, 17.814697265625, R3 ;  /* 0x418e8480ff007823 */ /* 0x000fca0000000003 */
[----:B------:R-:W-:-:S13]  /*0170*/  FSETP.GT.AND P0, PT, |R0|, 1.469367938527859385e-39, PT ;  /* 0x001000000000780b */ /* 0x000fda0003f04200 */
[----:B------:R-:W-:Y:S05]  /*0180*/  @P0 BRA P1, `(.L_x_9) ;  /* 0x0000000000180947 */ /* 0x000fea0000800000 */
[----:B------:R-:W-:Y:S01]  /*0190*/  IMAD.MOV.U32 R8, RZ, RZ, R6 ;  /* 0x000000ffff087224 */ /* 0x000fe200078e0006 */
[----:B------:R-:W-:Y:S01]  /*01a0*/  MOV R0, 0x1d0 ;  /* 0x000001d000007802 */ /* 0x000fe20000000f00 */
[----:B------:R-:W-:-:S07]  /*01b0*/  IMAD.MOV.U32 R9, RZ, RZ, R7 ;  /* 0x000000ffff097224 */ /* 0x000fce00078e0007 */
[----:B------:R-:W-:Y:S05]  /*01c0*/  CALL.REL.NOINC `($__internal_1_$__cuda_sm20_div_rn_f64_full) ;  /* 0x0000000000947944 */ /* 0x000fea0003c00000 */
[----:B------:R-:W-:Y:S02]  /*01d0*/  IMAD.MOV.U32 R2, RZ, RZ, R12 ;  /* 0x000000ffff027224 */ /* 0x000fe400078e000c */
[----:B------:R-:W-:-:S07]  /*01e0*/  IMAD.MOV.U32 R3, RZ, RZ, R13 ;  /* 0x000000ffff037224 */ /* 0x000fce00078e000d */
.L_x_9:
[----:B------:R-:W0:Y:S08]  /*01f0*/  LDC.64 R10, c[0x0][0x388] ;  /* 0x0000e200ff0a7b82 */ /* 0x000e300000000a00 */
[----:B------:R-:W1:Y:S01]  /*0200*/  LDC.64 R6, c[0x0][0x390] ;  /* 0x0000e400ff067b82 */ /* 0x000e620000000a00 */
[----:B0-----:R0:W-:Y:S04]  /*0210*/  STG.E.64 desc[UR4][R10.64], R2 ;  /* 0x000000020a007986 */ /* 0x0011e8000c101b04 */
[----:B-1----:R-:W2:Y:S01]  /*0220*/  LDG.E.64 R6, desc[UR4][R6.64] ;  /* 0x0000000406067981 */ /* 0x002ea2000c1e1b00 */
[----:B------:R-:W1:Y:S01]  /*0230*/  MUFU.RCP64H R9, 64000000 ;  /* 0x418e848000097908 */ /* 0x000e620000001800 */
[----:B------:R-:W-:-:S02]  /*0240*/  IMAD.MOV.U32 R12, RZ, RZ, 0x0 ;  /* 0x00000000ff0c7424 */ /* 0x000fc400078e00ff */
[----:B------:R-:W-:Y:S02]  /*0250*/  IMAD.MOV.U32 R13, RZ, RZ, 0x418e8480 ;  /* 0x418e8480ff0d7424 */ /* 0x000fe400078e00ff */
[----:B------:R-:W-:-:S06]  /*0260*/  IMAD.MOV.U32 R8, RZ, RZ, 0x1 ;  /* 0x00000001ff087424 */ /* 0x000fcc00078e00ff */
[----:B-1----:R-:W-:-:S08]  /*0270*/  DFMA R14, R8, -R12, 1 ;  /* 0x3ff00000080e742b */ /* 0x002fd0000000080c */
[----:B------:R-:W-:-:S08]  /*0280*/  DFMA R14, R14, R14, R14 ;  /* 0x0000000e0e0e722b */ /* 0x000fd0000000000e */
[----:B------:R-:W-:-:S08]  /*0290*/  DFMA R14, R8, R14, R8 ;  /* 0x0000000e080e722b */ /* 0x000fd00000000008 */
[----:B------:R-:W-:-:S08]  /*02a0*/  DFMA R12, R14, -R12, 1 ;  /* 0x3ff000000e0c742b */ /* 0x000fd0000000080c */
[----:B------:R-:W-:-:S08]  /*02b0*/  DFMA R12, R14, R12, R14 ;  /* 0x0000000c0e0c722b */ /* 0x000fd0000000000e */
[----:B--2---:R-:W-:Y:S01]  /*02c0*/  DMUL R8, R12, R6 ;  /* 0x000000060c087228 */ /* 0x004fe20000000000 */
[----:B------:R-:W-:-:S07]  /*02d0*/  FSETP.GEU.AND P1, PT, |R7|, 6.5827683646048100446e-37, PT ;  /* 0x036000000700780b */ /* 0x000fce0003f2e200 */
[----:B0-----:R-:W-:-:S08]  /*02e0*/  DFMA R2, R8, -64000000, R6 ;  /* 0xc18e84800802782b */ /* 0x001fd00000000006 */
[----:B------:R-:W-:-:S10]  /*02f0*/  DFMA R2, R12, R2, R8 ;  /* 0x000000020c02722b */ /* 0x000fd40000000008 */
        /* <DEDUP_REMOVED lines=9> */
.L_x_10:
[----:B------:R-:W0:Y:S08]  /*0390*/  LDC.64 R10, c[0x0][0x390] ;  /* 0x0000e400ff0a7b82 */ /* 0x000e300000000a00 */
[----:B------:R-:W1:Y:S01]  /*03a0*/  LDC.64 R4, c[0x0][0x388] ;  /* 0x0000e200ff047b82 */ /* 0x000e620000000a00 */
[----:B0-----:R-:W-:Y:S04]  /*03b0*/  STG.E.64 desc[UR4][R10.64], R2 ;  /* 0x000000020a007986 */ /* 0x001fe8000c101b04 */
[----:B-1----:R-:W2:Y:S03]  /*03c0*/  LDG.E.64 R4, desc[UR4][R4.64] ;  /* 0x0000000404047981 */ /* 0x002ea6000c1e1b00 */
[----:B------:R-:W2:Y:S02]  /*03d0*/  LDC.64 R6, c[0x0][0x380] ;  /* 0x0000e000ff067b82 */ /* 0x000ea40000000a00 */
[----:B--2---:R-:W-:Y:S04]  /*03e0*/  STG.E.64 desc[UR4][R6.64], R4 ;  /* 0x0000000406007986 */ /* 0x004fe8000c101b04 */
[----:B------:R-:W2:Y:S04]  /*03f0*/  LDG.E.64 R8, desc[UR4][R10.64] ;  /* 0x000000040a087981 */ /* 0x000ea8000c1e1b00 */
[----:B--2---:R-:W-:Y:S01]  /*0400*/  STG.E.64 desc[UR4][R6.64+0x8], R8 ;  /* 0x0000080806007986 */ /* 0x004fe2000c101b04 */
[----:B------:R-:W-:Y:S05]  /*0410*/  EXIT ;  /* 0x000000000000794d */ /* 0x000fea0003800000 */
        .weak           $__internal_1_$__cuda_sm20_div_rn_f64_full
        .type           $__internal_1_$__cuda_sm20_div_rn_f64_full,@function
        .size           $__internal_1_$__cuda_sm20_div_rn_f64_full,(.L_x_28 - $__internal_1_$__cuda_sm20_div_rn_f64_full)
$__internal_1_$__cuda_sm20_div_rn_f64_full:
[C---:B------:R-:W-:Y:S01]  /*0420*/  FSETP.GEU.AND P0, PT, |R5|.reuse, 1.469367938527859385e-39, PT ;  /* 0x001000000500780b */ /* 0x040fe20003f0e200 */
[----:B------:R-:W-:Y:S01]  /*0430*/  IMAD.MOV.U32 R10, RZ, RZ, 0x1 ;  /* 0x00000001ff0a7424 */ /* 0x000fe200078e00ff */
[C---:B------:R-:W-:Y:S01]  /*0440*/  LOP3.LUT R2, R5.reuse, 0x800fffff, RZ, 0xc0, !PT ;  /* 0x800fffff05027812 */ /* 0x040fe200078ec0ff */
[----:B------:R-:W-:Y:S01]  /*0450*/  IMAD.MOV.U32 R13, RZ, RZ, 0x1ca00000 ;  /* 0x1ca00000ff0d7424 */ /* 0x000fe200078e00ff */
[----:B------:R-:W-:Y:S02]  /*0460*/  LOP3.LUT R17, R5, 0x7ff00000, RZ, 0xc0, !PT ;  /* 0x7ff0000005117812 */ /* 0x000fe400078ec0ff */
[----:B------:R-:W-:Y:S01]  /*0470*/  LOP3.LUT R3, R2, 0x3ff00000, RZ, 0xfc, !PT ;  /* 0x3ff0000002037812 */ /* 0x000fe200078efcff */
[----:B------:R-:W-:-:S06]  /*0480*/  IMAD.MOV.U32 R2, RZ, RZ, R4 ;  /* 0x000000ffff027224 */ /* 0x000fcc00078e0004 */
[----:B------:R-:W-:-:S06]  /*0490*/  @!P0 DMUL R2, R4, 8.98846567431157953865e+307 ;  /* 0x7fe0000004028828 */ /* 0x000fcc0000000000 */
[----:B------:R-:W0:Y:S02]  /*04a0*/  MUFU.RCP64H R11, R3 ;  /* 0x00000003000b7308 */ /* 0x000e240000001800 */
[----:B0-----:R-:W-:-:S08]  /*04b0*/  DFMA R6, R10, -R2, 1 ;  /* 0x3ff000000a06742b */ /* 0x001fd00000000802 */
[----:B------:R-:W-:-:S08]  /*04c0*/  DFMA R6, R6, R6, R6 ;  /* 0x000000060606722b */ /* 0x000fd00000000006 */
[----:B------:R-:W-:Y:S01]  /*04d0*/  DFMA R10, R10, R6, R10 ;  /* 0x000000060a0a722b */ /* 0x000fe2000000000a */
[----:B------:R-:W-:Y:S02]  /*04e0*/  IMAD.MOV.U32 R7, RZ, RZ, R9 ;  /* 0x000000ffff077224 */ /* 0x000fe400078e0009 */
[----:B------:R-:W-:-:S03]  /*04f0*/  IMAD.MOV.U32 R6, RZ, RZ, R8 ;  /* 0x000000ffff067224 */ /* 0x000fc600078e0008 */
[----:B------:R-:W-:Y:S02]  /*0500*/  LOP3.LUT R12, R7, 0x7ff00000, RZ, 0xc0, !PT ;  /* 0x7ff00000070c7812 */ /* 0x000fe400078ec0ff */
[----:B------:R-:W-:Y:S01]  /*0510*/  DFMA R14, R10, -R2, 1 ;  /* 0x3ff000000a0e742b */ /* 0x000fe20000000802 */
[----:B------:R-:W-:Y:S01]  /*0520*/  IMAD.MOV.U32 R8, RZ, RZ, R6 ;  /* 0x000000ffff087224 */ /* 0x000fe200078e0006 */
[----:B------:R-:W-:Y:S01]  /*0530*/  ISETP.GE.U32.AND P1, PT, R12, R17, PT ;  /* 0x000000110c00720c */ /* 0x000fe20003f26070 */
[----:B------:R-:W-:-:S03]  /*0540*/  IMAD.MOV.U32 R19, RZ, RZ, R12 ;  /* 0x000000ffff137224 */ /* 0x000fc600078e000c */
[----:B------:R-:W-:Y:S02]  /*0550*/  SEL R9, R13, 0x63400000, !P1 ;  /* 0x634000000d097807 */ /* 0x000fe40004800000 */
[----:B------:R-:W-:Y:S01]  /*0560*/  DFMA R10, R10, R14, R10 ;  /* 0x0000000e0a0a722b */ /* 0x000fe2000000000a */
[----:B------:R-:W-:Y:S02]  /*0570*/  FSETP.GEU.AND P1, PT, |R7|, 1.469367938527859385e-39, PT ;  /* 0x001000000700780b */ /* 0x000fe40003f2e200 */
[----:B------:R-:W-:-:S11]  /*0580*/  LOP3.LUT R9, R9, 0x800fffff, R7, 0xf8, !PT ;  /* 0x800fffff09097812 */ /* 0x000fd600078ef807 */
[----:B------:R-:W-:Y:S05]  /*0590*/  @P1 BRA `(.L_x_11) ;  /* 0x0000000000201947 */ /* 0x000fea0003800000 */
        /* <DEDUP_REMOVED lines=8> */
.L_x_11:
        /* <DEDUP_REMOVED lines=37> */
.L_x_12:
        /* <DEDUP_REMOVED lines=16> */
.L_x_15:
[----:B------:R-:W-:Y:S01]  /*0970*/  LOP3.LUT R13, R5, 0x80000, RZ, 0xfc, !PT ;  /* 0x00080000050d7812 */ /* 0x000fe200078efcff */
[----:B------:R-:W-:Y:S01]  /*0980*/  IMAD.MOV.U32 R12, RZ, RZ, R4 ;  /* 0x000000ffff0c7224 */ /* 0x000fe200078e0004 */
[----:B------:R-:W-:Y:S06]  /*0990*/  BRA `(.L_x_13) ;  /* 0x0000000000087947 */ /* 0x000fec0003800000 */
.L_x_14:
[----:B------:R-:W-:Y:S01]  /*09a0*/  LOP3.LUT R13, R7, 0x80000, RZ, 0xfc, !PT ;  /* 0x00080000070d7812 */ /* 0x000fe200078efcff */
[----:B------:R-:W-:-:S07]  /*09b0*/  IMAD.MOV.U32 R12, RZ, RZ, R6 ;  /* 0x000000ffff0c7224 */ /* 0x000fce00078e0006 */
.L_x_13:
[----:B------:R-:W-:Y:S02]  /*09c0*/  IMAD.MOV.U32 R2, RZ, RZ, R0 ;  /* 0x000000ffff027224 */ /* 0x000fe400078e0000 */
[----:B------:R-:W-:-:S04]  /*09d0*/  IMAD.MOV.U32 R3, RZ, RZ, 0x0 ;  /* 0x00000000ff037424 */ /* 0x000fc800078e00ff */
[----:B------:R-:W-:Y:S05]  /*09e0*/  RET.REL.NODEC R2 `(_Z6divValPdS_S_) ;  /* 0xfffffff402847950 */ /* 0x000fea0003c3ffff */
.L_x_16:
        /* <DEDUP_REMOVED lines=9> */
.L_x_28:


//--------------------- .text._Z7sumDestPdS_jj    --------------------------
	.section	.text._Z7sumDestPdS_jj,"ax",@progbits
	.align	128
        .global         _Z7sumDestPdS_jj
        .type           _Z7sumDestPdS_jj,@function
        .size           _Z7sumDestPdS_jj,(.L_x_32 - _Z7sumDestPdS_jj)
        .other          _Z7sumDestPdS_jj,@"STO_CUDA_ENTRY STV_DEFAULT"
_Z7sumDestPdS_jj:
.text._Z7sumDestPdS_jj:
[----:B------:R-:W-:Y:S01]  /*0000*/  LDC R1, c[0x0][0x37c] ;  /* 0x0000df00ff017b82 */ /* 0x000fe20000000800 */
[----:B------:R-:W0:Y:S07]  /*0010*/  S2R R3, SR_TID.X ;  /* 0x0000000000037919 */ /* 0x000e2e0000002100 */
[----:B------:R-:W1:Y:S01]  /*0020*/  LDC.64 R4, c[0x0][0x390] ;  /* 0x0000e400ff047b82 */ /* 0x000e620000000a00 */
[----:B------:R-:W2:Y:S01]  /*0030*/  LDCU.64 UR4, c[0x0][0x358] ;  /* 0x00006b00ff0477ac */ /* 0x000ea20008000a00 */
[----:B------:R-:W-:Y:S01]  /*0040*/  BSSY.RECONVERGENT B0, `(.L_x_17) ;  /* 0x000009d000007945 */ /* 0x000fe20003800200 */
[----:B------:R-:W-:-:S02]  /*0050*/  CS2R R22, SRZ ;  /* 0x0000000000167805 */ /* 0x000fc4000001ff00 */
[----:B-1----:R-:W-:-:S04]  /*0060*/  ISETP.NE.AND P0, PT, R4, RZ, PT ;  /* 0x000000ff0400720c */ /* 0x002fc80003f05270 */
[----:B0-----:R-:W-:-:S13]  /*0070*/  ISETP.GE.U32.OR P0, PT, R3, R5, !P0 ;  /* 0x000000050300720c */ /* 0x001fda0004706470 */
[----:B--2---:R-:W-:Y:S05]  /*0080*/  @P0 BRA `(.L_x_18) ;  /* 0x0000000800600947 */ /* 0x004fea0003800000 */
[C---:B------:R-:W-:Y:S01]  /*0090*/  IADD3 R0, PT, PT, R4.reuse, -0x1, RZ ;  /* 0xffffffff04007810 */ /* 0x040fe20007ffe0ff */
[----:B------:R-:W-:Y:S01]  /*00a0*/  HFMA2 R5, -RZ, RZ, 0, 0 ;  /* 0x00000000ff057431 */ /* 0x000fe200000001ff */
[----:B------:R-:W-:Y:S02]  /*00b0*/  LOP3.LUT R2, R4, 0xf, RZ, 0xc0, !PT ;  /* 0x0000000f04027812 */ /* 0x000fe400078ec0ff */
[----:B------:R-:W-:Y:S02]  /*00c0*/  CS2R R22, SRZ ;  /* 0x0000000000167805 */ /* 0x000fe4000001ff00 */
[----:B------:R-:W-:Y:S02]  /*00d0*/  ISETP.GE.U32.AND P1, PT, R0, 0xf, PT ;  /* 0x0000000f0000780c */ /* 0x000fe40003f26070 */
[----:B------:R-:W-:-:S11]  /*00e0*/  ISETP.NE.AND P0, PT, R2, RZ, PT ;  /* 0x000000ff0200720c */ /* 0x000fd60003f05270 */
[----:B------:R-:W-:Y:S05]  /*00f0*/  @!P1 BRA `(.L_x_19) ;  /* 0x0000000400209947 */ /* 0x000fea0003800000 */
[----:B------:R-:W-:Y:S01]  /*0100*/  LOP3.LUT R5, R4, 0xfffffff0, RZ, 0xc0, !PT ;  /* 0xfffffff004057812 */ /* 0x000fe200078ec0ff */
[----:B------:R-:W-:Y:S01]  /*0110*/  IMAD R0, R3, R4, 0x7 ;  /* 0x0000000703007424 */ /* 0x000fe200078e0204 */
[----:B------:R-:W-:-:S03]  /*0120*/  CS2R R22, SRZ ;  /* 0x0000000000167805 */ /* 0x000fc6000001ff00 */
[----:B------:R-:W-:-:S07]  /*0130*/  IMAD.MOV R26, RZ, RZ, -R5 ;  /* 0x000000ffff1a7224 */ /* 0x000fce00078e0a05 */
.L_x_20:
[----:B------:R-:W0:Y:S01]  /*0140*/  LDC.64 R8, c[0x0][0x380] ;  /* 0x0000e000ff087b82 */ /* 0x000e220000000a00 */
[C---:B------:R-:W-:Y:S02]  /*0150*/  IADD3 R21, PT, PT, R0.reuse, -0x7, RZ ;  /* 0xfffffff900157810 */ /* 0x040fe40007ffe0ff */
[C---:B------:R-:W-:Y:S01]  /*0160*/  IADD3 R19, PT, PT, R0.reuse, -0x6, RZ ;  /* 0xfffffffa00137810 */ /* 0x040fe20007ffe0ff */
[C---:B------:R-:W-:Y:S01]  /*0170*/  VIADD R7, R0.reuse, 0xfffffffb ;  /* 0xfffffffb00077836 */ /* 0x040fe20000000000 */
[----:B------:R-:W-:Y:S01]  /*0180*/  IADD3 R17, PT, PT, R0, -0x4, RZ ;  /* 0xfffffffc00117810 */ /* 0x000fe20007ffe0ff */
[----:B0-----:R-:W-:-:S04]  /*0190*/  IMAD.WIDE.U32 R20, R21, 0x8, R8 ;  /* 0x0000000815147825 */ /* 0x001fc800078e0008 */
[--C-:B------:R-:W-:Y:S02]  /*01a0*/  IMAD.WIDE.U32 R18, R19, 0x8, R8.reuse ;  /* 0x0000000813127825 */ /* 0x100fe400078e0008 */
[----:B------:R-:W2:Y:S02]  /*01b0*/  LDG.E.64 R20, desc[UR4][R20.64] ;  /* 0x0000000414147981 */ /* 0x000ea4000c1e1b00 */
[--C-:B------:R-:W-:Y:S02]  /*01c0*/  IMAD.WIDE.U32 R6, R7, 0x8, R8.reuse ;  /* 0x0000000807067825 */ /* 0x100fe400078e0008 */
[----:B------:R-:W3:Y:S02]  /*01d0*/  LDG.E.64 R18, desc[UR4][R18.64] ;  /* 0x0000000412127981 */ /* 0x000ee4000c1e1b00 */
[----:B------:R-:W-:Y:S02]  /*01e0*/  IMAD.WIDE.U32 R16, R17, 0x8, R8 ;  /* 0x0000000811107825 */ /* 0x000fe400078e0008 */
[----:B------:R-:W4:Y:S01]  /*01f0*/  LDG.E.64 R6, desc[UR4][R6.64] ;  /* 0x0000000406067981 */ /* 0x000f22000c1e1b00 */
[----:B------:R-:W-:-:S03]  /*0200*/  IADD3 R15, PT, PT, R0, -0x3, RZ ;  /* 0xfffffffd000f7810 */ /* 0x000fc60007ffe0ff */
[----:B------:R-:W5:Y:S01]  /*0210*/  LDG.E.64 R16, desc[UR4][R16.64] ;  /* 0x0000000410107981 */ /* 0x000f62000c1e1b00 */
[C---:B------:R-:W-:Y:S02]  /*0220*/  VIADD R13, R0.reuse, 0xfffffffe ;  /* 0xfffffffe000d7836 */ /* 0x040fe40000000000 */
[----:B------:R-:W-:Y:S01]  /*0230*/  IMAD.WIDE.U32 R14, R15, 0x8, R8 ;  /* 0x000000080f0e7825 */ /* 0x000fe200078e0008 */
[----:B------:R-:W-:-:S03]  /*0240*/  IADD3 R11, PT, PT, R0, -0x1, RZ ;  /* 0xffffffff000b7810 */ /* 0x000fc60007ffe0ff */
[--C-:B------:R-:W-:Y:S02]  /*0250*/  IMAD.WIDE.U32 R12, R13, 0x8, R8.reuse ;  /* 0x000000080d0c7825 */ /* 0x100fe400078e0008 */
[----:B------:R-:W5:Y:S02]  /*0260*/  LDG.E.64 R14, desc[UR4][R14.64] ;  /* 0x000000040e0e7981 */ /* 0x000f64000c1e1b00 */
[--C-:B------:R-:W-:Y:S02]  /*0270*/  IMAD.WIDE.U32 R10, R11, 0x8, R8.reuse ;  /* 0x000000080b0a7825 */ /* 0x100fe400078e0008 */
[----:B------:R-:W5:Y:S02]  /*0280*/  LDG.E.64 R12, desc[UR4][R12.64] ;  /* 0x000000040c0c7981 */ /* 0x000f64000c1e1b00 */
[C---:B------:R-:W-:Y:S02]  /*0290*/  IMAD.WIDE.U32 R24, R0.reuse, 0x8, R8 ;  /* 0x0000000800187825 */ /* 0x040fe400078e0008 */
[----:B------:R-:W5:Y:S04]  /*02a0*/  LDG.E.64 R10, desc[UR4][R10.64] ;  /* 0x000000040a0a7981 */ /* 0x000f68000c1e1b00 */
[----:B------:R-:W5:Y:S01]  /*02b0*/  LDG.E.64 R24, desc[UR4][R24.64] ;  /* 0x0000000418187981 */ /* 0x000f62000c1e1b00 */
[----:B--2---:R-:W-:Y:S01]  /*02c0*/  DADD R20, R20, R22 ;  /* 0x0000000014147229 */ /* 0x004fe20000000016 */
[----:B------:R-:W-:-:S07]  /*02d0*/  IADD3 R23, PT, PT, R0, 0x1, RZ ;  /* 0x0000000100177810 */ /* 0x000fce0007ffe0ff */
[----:B---3--:R-:W-:Y:S01]  /*02e0*/  DADD R20, R20, R18 ;  /* 0x0000000014147229 */ /* 0x008fe20000000012 */
[----:B------:R-:W-:-:S04]  /*02f0*/  IMAD.WIDE.U32 R18, R23, 0x8, R8 ;  /* 0x0000000817127825 */ /* 0x000fc800078e0008 */
[C---:B------:R-:W-:Y:S02]  /*0300*/  VIADD R23, R0.reuse, 0x2 ;  /* 0x0000000200177836 */ /* 0x040fe40000000000 */
[----:B------:R-:W2:Y:S01]  /*0310*/  LDG.E.64 R18, desc[UR4][R18.64] ;  /* 0x0000000412127981 */ /* 0x000ea2000c1e1b00 */
[----:B----4-:R-:W-:Y:S01]  /*0320*/  DADD R20, R20, R6 ;  /* 0x0000000014147229 */ /* 0x010fe20000000006 */
[----:B------:R-:W-:Y:S01]  /*0330*/  IMAD.WIDE.U32 R6, R23, 0x8, R8 ;  /* 0x0000000817067825 */ /* 0x000fe200078e0008 */
[----:B------:R-:W-:-:S05]  /*0340*/  IADD3 R23, PT, PT, R0, 0x3, RZ ;  /* 0x0000000300177810 */ /* 0x000fca0007ffe0ff */
[----:B------:R-:W3:Y:S01]  /*0350*/  LDG.E.64 R6, desc[UR4][R6.64] ;  /* 0x0000000406067981 */ /* 0x000ee2000c1e1b00 */
[----:B-----5:R-:W-:Y:S01]  /*0360*/  DADD R20, R20, R16 ;  /* 0x0000000014147229 */ /* 0x020fe20000000010 */
[----:B------:R-:W-:Y:S01]  /*0370*/  IMAD.WIDE.U32 R16, R23, 0x8, R8 ;  /* 0x0000000817107825 */ /* 0x000fe200078e0008 */
[----:B------:R-:W-:-:S05]  /*0380*/  IADD3 R23, PT, PT, R0, 0x4, RZ ;  /* 0x0000000400177810 */ /* 0x000fca0007ffe0ff */
[----:B------:R-:W4:Y:S01]  /*0390*/  LDG.E.64 R16, desc[UR4][R16.64] ;  /* 0x0000000410107981 */ /* 0x000f22000c1e1b00 */
[----:B------:R-:W-:Y:S01]  /*03a0*/  DADD R20, R20, R14 ;  /* 0x0000000014147229 */ /* 0x000fe2000000000e */
[----:B------:R-:W-:Y:S01]  /*03b0*/  IMAD.WIDE.U32 R14, R23, 0x8, R8 ;  /* 0x00000008170e7825 */ /* 0x000fe200078e0008 */
[----:B------:R-:W-:-:S05]  /*03c0*/  IADD3 R23, PT, PT, R0, 0x5, RZ ;  /* 0x0000000500177810 */ /* 0x000fca0007ffe0ff */
[----:B------:R-:W5:Y:S01]  /*03d0*/  LDG.E.64 R14, desc[UR4][R14.64] ;  /* 0x000000040e0e7981 */ /* 0x000f62000c1e1b00 */
[----:B------:R-:W-:Y:S01]  /*03e0*/  DADD R20, R20, R12 ;  /* 0x0000000014147229 */ /* 0x000fe2000000000c */
[----:B------:R-:W-:-:S04]  /*03f0*/  IMAD.WIDE.U32 R12, R23, 0x8, R8 ;  /* 0x00000008170c7825 */ /* 0x000fc800078e0008 */
[C---:B------:R-:W-:Y:S02]  /*0400*/  VIADD R23, R0.reuse, 0x6 ;  /* 0x0000000600177836 */ /* 0x040fe40000000000 */
[----:B------:R-:W5:Y:S01]  /*0410*/  LDG.E.64 R12, desc[UR4][R12.64] ;  /* 0x000000040c0c7981 */ /* 0x000f62000c1e1b00 */
[----:B------:R-:W-:Y:S01]  /*0420*/  DADD R20, R20, R10 ;  /* 0x0000000014147229 */ /* 0x000fe2000000000a */
[----:B------:R-:W-:Y:S01]  /*0430*/  IMAD.WIDE.U32 R10, R23, 0x8, R8 ;  /* 0x00000008170a7825 */ /* 0x000fe200078e0008 */
[----:B------:R-:W-:-:S05]  /*0440*/  IADD3 R23, PT, PT, R0, 0x7, RZ ;  /* 0x0000000700177810 */ /* 0x000fca0007ffe0ff */
[----:B------:R-:W5:Y:S01]  /*0450*/  LDG.E.64 R10, desc[UR4][R10.64] ;  /* 0x000000040a0a7981 */ /* 0x000f62000c1e1b00 */
[----:B------:R-:W-:Y:S01]  /*0460*/  DADD R24, R20, R24 ;  /* 0x0000000014187229 */ /* 0x000fe20000000018 */
[----:B------:R-:W-:Y:S01]  /*0470*/  IMAD.WIDE.U32 R20, R23, 0x8, R8 ;  /* 0x0000000817147825 */ /* 0x000fe200078e0008 */
[----:B------:R-:W-:-:S05]  /*0480*/  IADD3 R23, PT, PT, R0, 0x8, RZ ;  /* 0x0000000800177810 */ /* 0x000fca0007ffe0ff */
[----:B------:R-:W5:Y:S01]  /*0490*/  LDG.E.64 R20, desc[UR4][R20.64] ;  /* 0x0000000414147981 */ /* 0x000f62000c1e1b00 */
[----:B------:R-:W-:-:S05]  /*04a0*/  IMAD.WIDE.U32 R8, R23, 0x8, R8 ;  /* 0x0000000817087825 */ /* 0x000fca00078e0008 */
[----:B------:R-:W5:Y:S01]  /*04b0*/  LDG.E.64 R22, desc[UR4][R8.64] ;  /* 0x0000000408167981 */ /* 0x000f62000c1e1b00 */
[----:B------:R-:W-:Y:S01]  /*04c0*/  IADD3 R26, PT, PT, R26, 0x10, RZ ;  /* 0x000000101a1a7810 */ /* 0x000fe20007ffe0ff */
[----:B------:R-:W-:-:S03]  /*04d0*/  VIADD R0, R0, 0x10 ;  /* 0x0000001000007836 */ /* 0x000fc60000000000 */
[----:B------:R-:W-:Y:S01]  /*04e0*/  ISETP.NE.AND P1, PT, R26, RZ, PT ;  /* 0x000000ff1a00720c */ /* 0x000fe20003f25270 */
[----:B--2---:R-:W-:-:S08]  /*04f0*/  DADD R18, R24, R18 ;  /* 0x0000000018127229 */ /* 0x004fd00000000012 */
[----:B---3--:R-:W-:-:S08]  /*0500*/  DADD R6, R18, R6 ;  /* 0x0000000012067229 */ /* 0x008fd00000000006 */
[----:B----4-:R-:W-:-:S08]  /*0510*/  DADD R6, R6, R16 ;  /* 0x0000000006067229 */ /* 0x010fd00000000010 */
[----:B-----5:R-:W-:-:S08]  /*0520*/  DADD R6, R6, R14 ;  /* 0x0000000006067229 */ /* 0x020fd0000000000e */
[----:B------:R-:W-:-:S08]  /*0530*/  DADD R6, R6, R12 ;  /* 0x0000000006067229 */ /* 0x000fd0000000000c */
[----:B------:R-:W-:-:S08]  /*0540*/  DADD R6, R6, R10 ;  /* 0x0000000006067229 */ /* 0x000fd0000000000a */
[----:B------:R-:W-:-:S08]  /*0550*/  DADD R6, R6, R20 ;  /* 0x0000000006067229 */ /* 0x000fd00000000014 */
[----:B------:R-:W-:Y:S01]  /*0560*/  DADD R22, R6, R22 ;  /* 0x0000000006167229 */ /* 0x000fe20000000016 */
[----:B------:R-:W-:Y:S10]  /*0570*/  @P1 BRA `(.L_x_20) ;  /* 0xfffffff800f01947 */ /* 0x000ff4000383ffff */
.L_x_19:
[----:B------:R-:W-:Y:S05]  /*0580*/  @!P0 BRA `(.L_x_18) ;  /* 0x0000000400208947 */ /* 0x000fea0003800000 */
[----:B------:R-:W-:Y:S02]  /*0590*/  ISETP.GE.U32.AND P0, PT, R2, 0x8, PT ;  /* 0x000000080200780c */ /* 0x000fe40003f06070 */
[----:B------:R-:W-:-:S04]  /*05a0*/  LOP3.LUT R26, R4, 0x7, RZ, 0xc0, !PT ;  /* 0x00000007041a7812 */ /* 0x000fc800078ec0ff */
[----:B------:R-:W-:-:S07]  /*05b0*/  ISETP.NE.AND P1, PT, R26, RZ, PT ;  /* 0x000000ff1a00720c */ /* 0x000fce0003f25270 */
[----:B------:R-:W-:Y:S06]  /*05c0*/  @!P0 BRA `(.L_x_21) ;  /* 0x0000000000888947 */ /* 0x000fec0003800000 */
[----:B------:R-:W0:Y:S01]  /*05d0*/  LDC.64 R18, c[0x0][0x380] ;  /* 0x0000e000ff127b82 */ /* 0x000e220000000a00 */
[----:B------:R-:W-:-:S05]  /*05e0*/  IMAD R21, R3, R4, R5 ;  /* 0x0000000403157224 */ /* 0x000fca00078e0205 */
[C---:B------:R-:W-:Y:S02]  /*05f0*/  IADD3 R17, PT, PT, R21.reuse, 0x1, RZ ;  /* 0x0000000115117810 */ /* 0x040fe40007ffe0ff */
[C---:B------:R-:W-:Y:S01]  /*0600*/  IADD3 R15, PT, PT, R21.reuse, 0x2, RZ ;  /* 0x00000002150f7810 */ /* 0x040fe20007ffe0ff */
[----:B0-----:R-:W-:-:S04]  /*0610*/  IMAD.WIDE.U32 R6, R21, 0x8, R18 ;  /* 0x0000000815067825 */ /* 0x001fc800078e0012 */
[--C-:B------:R-:W-:Y:S02]  /*0620*/  IMAD.WIDE.U32 R16, R17, 0x8, R18.reuse ;  /* 0x0000000811107825 */ /* 0x100fe400078e0012 */
[----:B------:R-:W2:Y:S02]  /*0630*/  LDG.E.64 R6, desc[UR4][R6.64] ;  /* 0x0000000406067981 */ /* 0x000ea4000c1e1b00 */
[----:B------:R-:W-:Y:S02]  /*0640*/  IMAD.WIDE.U32 R14, R15, 0x8, R18 ;  /* 0x000000080f0e7825 */ /* 0x000fe400078e0012 */
[----:B------:R-:W3:Y:S01]  /*0650*/  LDG.E.64 R16, desc[UR4][R16.64] ;  /* 0x0000000410107981 */ /* 0x000ee2000c1e1b00 */
[----:B------:R-:W-:-:S03]  /*0660*/  IADD3 R13, PT, PT, R21, 0x3, RZ ;  /* 0x00000003150d7810 */ /* 0x000fc60007ffe0ff */
[----:B------:R-:W4:Y:S01]  /*0670*/  LDG.E.64 R14, desc[UR4][R14.64] ;  /* 0x000000040e0e7981 */ /* 0x000f22000c1e1b00 */
[----:B------:R-:W-:Y:S02]  /*0680*/  VIADD R11, R21, 0x4 ;  /* 0x00000004150b7836 */ /* 0x000fe40000000000 */
[----:B------:R-:W-:Y:S01]  /*0690*/  IMAD.WIDE.U32 R12, R13, 0x8, R18 ;  /* 0x000000080d0c7825 */ /* 0x000fe200078e0012 */
[----:B------:R-:W-:-:S03]  /*06a0*/  IADD3 R9, PT, PT, R21, 0x5, RZ ;  /* 0x0000000515097810 */ /* 0x000fc60007ffe0ff */
[--C-:B------:R-:W-:Y:S02]  /*06b0*/  IMAD.WIDE.U32 R10, R11, 0x8, R18.reuse ;  /* 0x000000080b0a7825 */ /* 0x100fe400078e0012 */
[----:B------:R-:W5:Y:S02]  /*06c0*/  LDG.E.64 R12, desc[UR4][R12.64] ;  /* 0x000000040c0c7981 */ /* 0x000f64000c1e1b00 */
[----:B------:R-:W-:Y:S02]  /*06d0*/  IMAD.WIDE.U32 R8, R9, 0x8, R18 ;  /* 0x0000000809087825 */ /* 0x000fe400078e0012 */
[----:B------:R-:W5:Y:S01]  /*06e0*/  LDG.E.64 R10, desc[UR4][R10.64] ;  /* 0x000000040a0a7981 */ /* 0x000f62000c1e1b00 */
[----:B------:R-:W-:-:S03]  /*06f0*/  IADD3 R25, PT, PT, R21, 0x6, RZ ;  /* 0x0000000615197810 */ /* 0x000fc60007ffe0ff */
[----:B------:R-:W5:Y:S01]  /*0700*/  LDG.E.64 R8, desc[UR4][R8.64] ;  /* 0x0000000408087981 */ /* 0x000f62000c1e1b00 */
[----:B------:R-:W-:Y:S01]  /*0710*/  IADD3 R27, PT, PT, R21, 0x7, RZ ;  /* 0x00000007151b7810 */ /* 0x000fe20007ffe0ff */
[----:B------:R-:W-:-:S05]  /*0720*/  IMAD.WIDE.U32 R24, R25, 0x8, R18 ;  /* 0x0000000819187825 */ /* 0x000fca00078e0012 */
[----:B------:R-:W5:Y:S01]  /*0730*/  LDG.E.64 R20, desc[UR4][R24.64] ;  /* 0x0000000418147981 */ /* 0x000f62000c1e1b00 */
[----:B------:R-:W-:-:S06]  /*0740*/  IMAD.WIDE.U32 R18, R27, 0x8, R18 ;  /* 0x000000081b127825 */ /* 0x000fcc00078e0012 */
[----:B------:R-:W5:Y:S01]  /*0750*/  LDG.E.64 R18, desc[UR4][R18.64] ;  /* 0x0000000412127981 */ /* 0x000f62000c1e1b00 */
[----:B------:R-:W-:Y:S01]  /*0760*/  VIADD R5, R5, 0x8 ;  /* 0x0000000805057836 */ /* 0x000fe20000000000 */
[----:B--2---:R-:W-:-:S08]  /*0770*/  DADD R6, R22, R6 ;  /* 0x0000000016067229 */ /* 0x004fd00000000006 */
[----:B---3--:R-:W-:-:S08]  /*0780*/  DADD R6, R6, R16 ;  /* 0x0000000006067229 */ /* 0x008fd00000000010 */
[----:B----4-:R-:W-:-:S08]  /*0790*/  DADD R6, R6, R14 ;  /* 0x0000000006067229 */ /* 0x010fd0000000000e */
[----:B-----5:R-:W-:-:S08]  /*07a0*/  DADD R6, R6, R12 ;  /* 0x0000000006067229 */ /* 0x020fd0000000000c */
[----:B------:R-:W-:-:S08]  /*07b0*/  DADD R6, R6, R10 ;  /* 0x0000000006067229 */ /* 0x000fd0000000000a */
[----:B------:R-:W-:-:S08]  /*07c0*/  DADD R6, R6, R8 ;  /* 0x0000000006067229 */ /* 0x000fd00000000008 */
[----:B------:R-:W-:-:S08]  /*07d0*/  DADD R6, R6, R20 ;  /* 0x0000000006067229 */ /* 0x000fd00000000014 */
[----:B------:R-:W-:-:S11]  /*07e0*/  DADD R22, R6, R18 ;  /* 0x0000000006167229 */ /* 0x000fd60000000012 */
.L_x_21:
        /* <DEDUP_REMOVED lines=15> */
[----:B------:R-:W4:Y:S02]  /*08e0*/  LDG.E.64 R12, desc[UR4][R12.64] ;  /* 0x000000040c0c7981 */ /* 0x000f24000c1e1b00 */
[----:B------:R-:W-:-:S06]  /*08f0*/  IMAD.WIDE.U32 R8, R15, 0x8, R8 ;  /* 0x000000080f087825 */ /* 0x000fcc00078e0008 */
[----:B------:R-:W5:Y:S01]  /*0900*/  LDG.E.64 R8, desc[UR4][R8.64] ;  /* 0x0000000408087981 */ /* 0x000f62000c1e1b00 */
[----:B------:R-:W-:Y:S01]  /*0910*/  VIADD R5, R5, 0x4 ;  /* 0x0000000405057836 */ /* 0x000fe20000000000 */
[----:B--2---:R-:W-:-:S08]  /*0920*/  DADD R22, R22, R6 ;  /* 0x0000000016167229 */ /* 0x004fd00000000006 */
[----:B---3--:R-:W-:-:S08]  /*0930*/  DADD R22, R22, R10 ;  /* 0x0000000016167229 */ /* 0x008fd0000000000a */
[----:B----4-:R-:W-:-:S08]  /*0940*/  DADD R22, R22, R12 ;  /* 0x0000000016167229 */ /* 0x010fd0000000000c */
[----:B-----5:R-:W-:-:S11]  /*0950*/  DADD R22, R22, R8 ;  /* 0x0000000016167229 */ /* 0x020fd60000000008 */
.L_x_22:
[----:B------:R-:W-:Y:S05]  /*0960*/  @!P1 BRA `(.L_x_18) ;  /* 0x0000000000289947 */ /* 0x000fea0003800000 */
[----:B------:R-:W0:Y:S01]  /*0970*/  LDC.64 R6, c[0x0][0x380] ;  /* 0x0000e000ff067b82 */ /* 0x000e220000000a00 */
[----:B------:R-:W-:Y:S01]  /*0980*/  IMAD R9, R3, R4, R5 ;  /* 0x0000000403097224 */ /* 0x000fe200078e0205 */
[----:B------:R-:W-:-:S07]  /*0990*/  IADD3 R0, PT, PT, -R0, RZ, RZ ;  /* 0x000000ff00007210 */ /* 0x000fce0007ffe1ff */
.L_x_23:
[----:B0-----:R-:W-:-:S06]  /*09a0*/  IMAD.WIDE.U32 R4, R9, 0x8, R6 ;  /* 0x0000000809047825 */ /* 0x001fcc00078e0006 */
[----:B------:R-:W2:Y:S01]  /*09b0*/  LDG.E.64 R4, desc[UR4][R4.64] ;  /* 0x0000000404047981 */ /* 0x000ea2000c1e1b00 */
[----:B------:R-:W-:Y:S02]  /*09c0*/  IADD3 R0, PT, PT, R0, 0x1, RZ ;  /* 0x0000000100007810 */ /* 0x000fe40007ffe0ff */
[----:B------:R-:W-:Y:S02]  /*09d0*/  IADD3 R9, PT, PT, R9, 0x1, RZ ;  /* 0x0000000109097810 */ /* 0x000fe40007ffe0ff */
[----:B------:R-:W-:Y:S01]  /*09e0*/  ISETP.NE.AND P0, PT, R0, RZ, PT ;  /* 0x000000ff0000720c */ /* 0x000fe20003f05270 */
[----:B--2---:R-:W-:-:S12]  /*09f0*/  DADD R22, R4, R22 ;  /* 0x0000000004167229 */ /* 0x004fd80000000016 */
[----:B------:R-:W-:Y:S05]  /*0a00*/  @P0 BRA `(.L_x_23) ;  /* 0xfffffffc00e40947 */ /* 0x000fea000383ffff */
.L_x_18:
[----:B------:R-:W-:Y:S05]  /*0a10*/  BSYNC.RECONVERGENT B0 ;  /* 0x0000000000007941 */ /* 0x000fea0003800200 */
.L_x_17:
[----:B------:R-:W0:Y:S02]  /*0a20*/  LDC.64 R4, c[0x0][0x388] ;  /* 0x0000e200ff047b82 */ /* 0x000e240000000a00 */
[----:B0-----:R-:W-:-:S05]  /*0a30*/  IMAD.WIDE.U32 R2, R3, 0x8, R4 ;  /* 0x0000000803027825 */ /* 0x001fca00078e0004 */
[----:B------:R-:W-:Y:S01]  /*0a40*/  STG.E.64 desc[UR4][R2.64], R22 ;  /* 0x0000001602007986 */ /* 0x000fe2000c101b04 */
[----:B------:R-:W-:Y:S05]  /*0a50*/  EXIT ;  /* 0x000000000000794d */ /* 0x000fea0003800000 */
.L_x_24:
        /* <DEDUP_REMOVED lines=10> */
.L_x_32:


//--------------------- .text._Z6fillCUPdS_f      --------------------------
	.section	.text._Z6fillCUPdS_f,"ax",@progbits
	.align	128
        .global         _Z6fillCUPdS_f
        .type           _Z6fillCUPdS_f,@function
        .size           _Z6fillCUPdS_f,(.L_x_33 - _Z6fillCUPdS_f)
        .other          _Z6fillCUPdS_f,@"STO_CUDA_ENTRY STV_DEFAULT"
_Z6fillCUPdS_f:
.text._Z6fillCUPdS_f:
        /* <DEDUP_REMOVED lines=8> */
[----:B------:R-:W-:Y:S01]  /*0080*/  CS2R R6, SRZ ;  /* 0x0000000000067805 */ /* 0x000fe2000001ff00 */
[----:B------:R-:W1:Y:S01]  /*0090*/  LDCU.64 UR6, c[0x0][0x358] ;  /* 0x00006b00ff0677ac */ /* 0x000e620008000a00 */
[----:B------:R-:W2:Y:S01]  /*00a0*/  LDCU UR5, c[0x0][0x390] ;  /* 0x00007200ff0577ac */ /* 0x000ea20008000800 */
[----:B------:R-:W-:-:S05]  /*00b0*/  UMOV UR4, URZ ;  /* 0x000000ff00047c82 */ /* 0x000fca0008000000 */
.L_x_25:
[----:B---3--:R-:W-:Y:S01]  /*00c0*/  LEA R13, R0, UR4, 0x8 ;  /* 0x00000004000d7c11 */ /* 0x008fe2000f8e40ff */
[----:B------:R-:W-:-:S03]  /*00d0*/  UIADD3 UR4, UPT, UPT, UR4, 0x10, URZ ;  /* 0x0000001004047890 */ /* 0x000fc6000fffe0ff */
[----:B------:R-:W-:Y:S01]  /*00e0*/  I2FP.F32.S32 R4, R13 ;  /* 0x0000000d00047245 */ /* 0x000fe20000201400 */
[C---:B------:R-:W-:Y:S01]  /*00f0*/  VIADD R9, R13.reuse, 0x3 ;  /* 0x000000030d097836 */ /* 0x040fe20000000000 */
[C---:B------:R-:W-:Y:S01]  /*0100*/  IADD3 R5, PT, PT, R13.reuse, 0x1, RZ ;  /* 0x000000010d057810 */ /* 0x040fe20007ffe0ff */
[----:B------:R-:W-:Y:S01]  /*0110*/  UISETP.NE.AND UP0, UPT, UR4, 0x100, UPT ;  /* 0x000001000400788c */ /* 0x000fe2000bf05270 */
[----:B------:R-:W-:Y:S01]  /*0120*/  IADD3 R8, PT, PT, R13, 0x2, RZ ;  /* 0x000000020d087810 */ /* 0x000fe20007ffe0ff */
[----:B--2---:R-:W-:Y:S01]  /*0130*/  FMUL R4, R4, UR5 ;  /* 0x0000000504047c20 */ /* 0x004fe20008400000 */
[----:B------:R-:W-:Y:S02]  /*0140*/  I2FP.F32.S32 R5, R5 ;  /* 0x0000000500057245 */ /* 0x000fe40000201400 */
[----:B------:R-:W-:Y:S01]  /*0150*/  I2FP.F32.S32 R8, R8 ;  /* 0x0000000800087245 */ /* 0x000fe20000201400 */
[----:B------:R2:W3:Y:S01]  /*0160*/  F2F.F64.F32 R18, R4 ;  /* 0x0000000400127310 */ /* 0x0004e20000201800 */
[----:B------:R-:W-:Y:S01]  /*0170*/  I2FP.F32.S32 R9, R9 ;  /* 0x0000000900097245 */ /* 0x000fe20000201400 */
[----:B------:R-:W-:Y:S01]  /*0180*/  FMUL R5, R5, UR5 ;  /* 0x0000000505057c20 */ /* 0x000fe20008400000 */
[C---:B------:R-:W-:Y:S01]  /*0190*/  IADD3 R10, PT, PT, R13.reuse, 0x4, RZ ;  /* 0x000000040d0a7810 */ /* 0x040fe20007ffe0ff */
[----:B------:R-:W-:Y:S01]  /*01a0*/  FMUL R8, R8, UR5 ;  /* 0x0000000508087c20 */ /* 0x000fe20008400000 */
[----:B------:R-:W-:Y:S01]  /*01b0*/  IADD3 R29, PT, PT, R13, 0xa, RZ ;  /* 0x0000000a0d1d7810 */ /* 0x000fe20007ffe0ff */
[----:B------:R-:W-:Y:S01]  /*01c0*/  FMUL R9, R9, UR5 ;  /* 0x0000000509097c20 */ /* 0x000fe20008400000 */
[----:B------:R-:W-:Y:S01]  /*01d0*/  I2FP.F32.S32 R10, R10 ;  /* 0x0000000a000a7245 */ /* 0x000fe20000201400 */
[----:B------:R4:W5:Y:S01]  /*01e0*/  F2F.F64.F32 R20, R5 ;  /* 0x0000000500147310 */ /* 0x0009620000201800 */
[----:B--2---:R-:W-:Y:S01]  /*01f0*/  VIADD R4, R13, 0x5 ;  /* 0x000000050d047836 */ /* 0x004fe20000000000 */
[----:B------:R-:W-:-:S02]  /*0200*/  I2FP.F32.S32 R29, R29 ;  /* 0x0000001d001d7245 */ /* 0x000fc40000201400 */
[----:B------:R-:W-:Y:S02]  /*0210*/  FMUL R10, R10, UR5 ;  /* 0x000000050a0a7c20 */ /* 0x000fe40008400000 */
[----:B------:R-:W-:Y:S01]  /*0220*/  I2FP.F32.S32 R4, R4 ;  /* 0x0000000400047245 */ /* 0x000fe20000201400 */
[----:B---3--:R-:W-:Y:S01]  /*0230*/  DADD R6, R18, R6 ;  /* 0x0000000012067229 */ /* 0x008fe20000000006 */
[----:B------:R-:W2:Y:S01]  /*0240*/  F2F.F64.F32 R22, R8 ;  /* 0x0000000800167310 */ /* 0x000ea20000201800 */
[C---:B----4-:R-:W-:Y:S02]  /*0250*/  IADD3 R5, PT, PT, R13.reuse, 0x6, RZ ;  /* 0x000000060d057810 */ /* 0x050fe40007ffe0ff */
[----:B------:R-:W-:Y:S02]  /*0260*/  FMUL R4, R4, UR5 ;  /* 0x0000000504047c20 */ /* 0x000fe40008400000 */
[----:B------:R-:W-:Y:S02]  /*0270*/  I2FP.F32.S32 R11, R5 ;  /* 0x00000005000b7245 */ /* 0x000fe40000201400 */
[----:B-----5:R-:W-:Y:S01]  /*0280*/  DADD R6, R6, R20 ;  /* 0x0000000006067229 */ /* 0x020fe20000000014 */
[----:B------:R2:W3:Y:S07]  /*0290*/  F2F.F64.F32 R24, R9 ;  /* 0x0000000900187310 */ /* 0x0004ee0000201800 */
[----:B--2---:R-:W-:Y:S01]  /*02a0*/  DADD R8, R6, R22 ;  /* 0x0000000006087229 */ /* 0x004fe20000000016 */
[----:B------:R2:W4:Y:S01]  /*02b0*/  F2F.F64.F32 R14, R10 ;  /* 0x0000000a000e7310 */ /* 0x0005220000201800 */
[----:B------:R-:W-:-:S02]  /*02c0*/  VIADD R7, R13, 0x7 ;  /* 0x000000070d077836 */ /* 0x000fc40000000000 */
[----:B------:R-:W-:-:S03]  /*02d0*/  FMUL R6, R11, UR5 ;  /* 0x000000050b067c20 */ /* 0x000fc60008400000 */
[----:B------:R-:W-:Y:S01]  /*02e0*/  I2FP.F32.S32 R11, R7 ;  /* 0x00000007000b7245 */ /* 0x000fe20000201400 */
[----:B---3--:R-:W-:Y:S01]  /*02f0*/  DADD R16, R8, R24 ;  /* 0x0000000008107229 */ /* 0x008fe20000000018 */
[----:B------:R-:W3:Y:S01]  /*0300*/  F2F.F64.F32 R4, R4 ;  /* 0x0000000400047310 */ /* 0x000ee20000201800 */
[C---:B--2---:R-:W-:Y:S01]  /*0310*/  IADD3 R10, PT, PT, R13.reuse, 0x8, RZ ;  /* 0x000000080d0a7810 */ /* 0x044fe20007ffe0ff */
[----:B0-----:R-:W-:-:S04]  /*0320*/  IMAD.WIDE R8, R13, 0x8, R2 ;  /* 0x000000080d087825 */ /* 0x001fc800078e0202 */
[----:B------:R-:W-:Y:S01]  /*0330*/  FMUL R11, R11, UR5 ;  /* 0x000000050b0b7c20 */ /* 0x000fe20008400000 */
[----:B------:R-:W-:Y:S01]  /*0340*/  I2FP.F32.S32 R12, R10 ;  /* 0x0000000a000c7245 */ /* 0x000fe20000201400 */
[----:B----4-:R-:W-:Y:S01]  /*0350*/  DADD R26, R16, R14 ;  /* 0x00000000101a7229 */ /* 0x010fe2000000000e */
[----:B------:R-:W0:Y:S01]  /*0360*/  F2F.F64.F32 R6, R6 ;  /* 0x0000000600067310 */ /* 0x000e220000201800 */
[----:B------:R-:W-:Y:S02]  /*0370*/  VIADD R16, R13, 0x9 ;  /* 0x000000090d107836 */ /* 0x000fe40000000000 */
[----:B------:R-:W-:Y:S01]  /*0380*/  FMUL R12, R12, UR5 ;  /* 0x000000050c0c7c20 */ /* 0x000fe20008400000 */
[----:B-1----:R1:W-:Y:S02]  /*0390*/  STG.E.64 desc[UR6][R8.64], R18 ;  /* 0x0000001208007986 */ /* 0x0023e4000c101b06 */
[----:B------:R-:W-:Y:S01]  /*03a0*/  I2FP.F32.S32 R28, R16 ;  /* 0x00000010001c7245 */ /* 0x000fe20000201400 */
[----:B---3--:R-:W-:Y:S01]  /*03b0*/  DADD R26, R26, R4 ;  /* 0x000000001a1a7229 */ /* 0x008fe20000000004 */
[----:B------:R-:W2:Y:S01]  /*03c0*/  F2F.F64.F32 R10, R11 ;  /* 0x0000000b000a7310 */ /* 0x000ea20000201800 */
[----:B------:R3:W-:Y:S02]  /*03d0*/  STG.E.64 desc[UR6][R8.64+0x8], R20 ;  /* 0x0000081408007986 */ /* 0x0007e4000c101b06 */
[----:B------:R-:W-:-:S02]  /*03e0*/  FMUL R28, R28, UR5 ;  /* 0x000000051c1c7c20 */ /* 0x000fc40008400000 */
[----:B------:R4:W-:Y:S02]  /*03f0*/  STG.E.64 desc[UR6][R8.64+0x20], R14 ;  /* 0x0000200e08007986 */ /* 0x0009e4000c101b06 */
[----:B0-----:R-:W-:Y:S01]  /*0400*/  DADD R26, R26, R6 ;  /* 0x000000001a1a7229 */ /* 0x001fe20000000006 */
[----:B------:R0:W5:Y:S01]  /*0410*/  F2F.F64.F32 R16, R12 ;  /* 0x0000000c00107310 */ /* 0x0001620000201800 */
[----:B------:R-:W-:Y:S04]  /*0420*/  STG.E.64 desc[UR6][R8.64+0x10], R22 ;  /* 0x0000101608007986 */ /* 0x000fe8000c101b06 */
[----:B------:R5:W-:Y:S02]  /*0430*/  STG.E.64 desc[UR6][R8.64+0x18], R24 ;  /* 0x0000181808007986 */ /* 0x000be4000c101b06 */
[----:B--2---:R-:W-:Y:S01]  /*0440*/  DADD R26, R26, R10 ;  /* 0x000000001a1a7229 */ /* 0x004fe2000000000a */
[----:B-1----:R1:W2:Y:S01]  /*0450*/  F2F.F64.F32 R18, R28 ;  /* 0x0000001c00127310 */ /* 0x0022a20000201800 */
[----:B0-----:R-:W-:-:S02]  /*0460*/  VIADD R12, R13, 0xb ;  /* 0x0000000b0d0c7836 */ /* 0x001fc40000000000 */
[----:B---3--:R-:W-:Y:S01]  /*0470*/  FMUL R20, R29, UR5 ;  /* 0x000000051d147c20 */ /* 0x008fe20008400000 */
[C---:B------:R-:W-:Y:S01]  /*0480*/  IADD3 R29, PT, PT, R13.reuse, 0xc, RZ ;  /* 0x0000000c0d1d7810 */ /* 0x040fe20007ffe0ff */
[C---:B----4-:R-:W-:Y:S01]  /*0490*/  VIADD R14, R13.reuse, 0xf ;  /* 0x0000000f0d0e7836 */ /* 0x050fe20000000000 */
[----:B------:R0:W-:Y:S01]  /*04a0*/  STG.E.64 desc[UR6][R8.64+0x28], R4 ;  /* 0x0000280408007986 */ /* 0x0001e2000c101b06 */
[----:B------:R-:W-:Y:S01]  /*04b0*/  I2FP.F32.S32 R12, R12 ;  /* 0x0000000c000c7245 */ /* 0x000fe20000201400 */
[----:B-----5:R-:W-:Y:S01]  /*04c0*/  DADD R26, R26, R16 ;  /* 0x000000001a1a7229 */ /* 0x020fe20000000010 */
[----:B------:R-:W3:Y:S01]  /*04d0*/  F2F.F64.F32 R20, R20 ;  /* 0x0000001400147310 */ /* 0x000ee20000201800 */
[----:B------:R-:W-:Y:S01]  /*04e0*/  I2FP.F32.S32 R29, R29 ;  /* 0x0000001d001d7245 */ /* 0x000fe20000201400 */
[----:B-1----:R-:W-:Y:S02]  /*04f0*/  VIADD R28, R13, 0xd ;  /* 0x0000000d0d1c7836 */ /* 0x002fe40000000000 */
[----:B------:R-:W-:Y:S01]  /*0500*/  FMUL R12, R12, UR5 ;  /* 0x000000050c0c7c20 */ /* 0x000fe20008400000 */
[----:B------:R-:W-:Y:S01]  /*0510*/  I2FP.F32.S32 R14, R14 ;  /* 0x0000000e000e7245 */ /* 0x000fe20000201400 */
[----:B------:R-:W-:Y:S01]  /*0520*/  STG.E.64 desc[UR6][R8.64+0x38], R10 ;  /* 0x0000380a08007986 */ /* 0x000fe2000c101b06 */
[----:B------:R-:W-:Y:S01]  /*0530*/  FMUL R24, R29, UR5 ;  /* 0x000000051d187c20 */ /* 0x000fe20008400000 */
[----:B--2---:R-:W-:Y:S01]  /*0540*/  DADD R26, R26, R18 ;  /* 0x000000001a1a7229 */ /* 0x004fe20000000012 */
[----:B------:R-:W1:Y:S01]  /*0550*/  F2F.F64.F32 R22, R12 ;  /* 0x0000000c00167310 */ /* 0x000e620000201800 */
[----:B------:R-:W-:Y:S01]  /*0560*/  IADD3 R29, PT, PT, R13, 0xe, RZ ;  /* 0x0000000e0d1d7810 */ /* 0x000fe20007ffe0ff */
[----:B------:R-:W-:Y:S01]  /*0570*/  FMUL R14, R14, UR5 ;  /* 0x000000050e0e7c20 */ /* 0x000fe20008400000 */
[----:B------:R-:W-:Y:S01]  /*0580*/  I2FP.F32.S32 R28, R28 ;  /* 0x0000001c001c7245 */ /* 0x000fe20000201400 */
[----:B------:R-:W-:Y:S01]  /*0590*/  STG.E.64 desc[UR6][R8.64+0x40], R16 ;  /* 0x0000401008007986 */ /* 0x000fe2000c101b06 */
[----:B------:R-:W-:-:S02]  /*05a0*/  I2FP.F32.S32 R29, R29 ;  /* 0x0000001d001d7245 */ /* 0x000fc40000201400 */
[----:B---3--:R-:W-:Y:S01]  /*05b0*/  DADD R26, R26, R20 ;  /* 0x000000001a1a7229 */ /* 0x008fe20000000014 */
[----:B------:R-:W2:Y:S01]  /*05c0*/  F2F.F64.F32 R24, R24 ;  /* 0x0000001800187310 */ /* 0x000ea20000201800 */
[----:B------:R-:W-:Y:S01]  /*05d0*/  FMUL R28, R28, UR5 ;  /* 0x000000051c1c7c20 */ /* 0x000fe20008400000 */
[----:B------:R-:W-:Y:S01]  /*05e0*/  FMUL R29, R29, UR5 ;  /* 0x000000051d1d7c20 */ /* 0x000fe20008400000 */
[----:B------:R-:W-:Y:S04]  /*05f0*/  STG.E.64 desc[UR6][R8.64+0x48], R18 ;  /* 0x0000481208007986 */ /* 0x000fe8000c101b06 */
[----:B-1----:R-:W-:Y:S01]  /*0600*/  DADD R26, R26, R22 ;  /* 0x000000001a1a7229 */ /* 0x002fe20000000016 */
[----:B------:R-:W1:Y:S01]  /*0610*/  F2F.F64.F32 R12, R28 ;  /* 0x0000001c000c7310 */ /* 0x000e620000201800 */
[----:B------:R-:W-:Y:S04]  /*0620*/  STG.E.64 desc[UR6][R8.64+0x50], R20 ;  /* 0x0000501408007986 */ /* 0x000fe8000c101b06 */
[----:B------:R-:W-:Y:S02]  /*0630*/  STG.E.64 desc[UR6][R8.64+0x58], R22 ;  /* 0x0000581608007986 */ /* 0x000fe4000c101b06 */
[----:B--2---:R-:W-:Y:S01]  /*0640*/  DADD R26, R26, R24 ;  /* 0x000000001a1a7229 */ /* 0x004fe20000000018 */
[----:B0-----:R-:W0:Y:S01]  /*0650*/  F2F.F64.F32 R4, R29 ;  /* 0x0000001d00047310 */ /* 0x001e220000201800 */
[----:B------:R-:W-:Y:S04]  /*0660*/  STG.E.64 desc[UR6][R8.64+0x60], R24 ;  /* 0x0000601808007986 */ /* 0x000fe8000c101b06 */
[----:B------:R2:W-:Y:S02]  /*0670*/  STG.E.64 desc[UR6][R8.64+0x30], R6 ;  /* 0x0000300608007986 */ /* 0x0005e4000c101b06 */
[----:B-1----:R-:W-:Y:S01]  /*0680*/  DADD R26, R26, R12 ;  /* 0x000000001a1a7229 */ /* 0x002fe2000000000c */
[----:B------:R-:W1:Y:S01]  /*0690*/  F2F.F64.F32 R14, R14 ;  /* 0x0000000e000e7310 */ /* 0x000e620000201800 */
[----:B------:R3:W-:Y:S04]  /*06a0*/  STG.E.64 desc[UR6][R8.64+0x68], R12 ;  /* 0x0000680c08007986 */ /* 0x0007e8000c101b06 */
[----:B0-----:R3:W-:Y:S02]  /*06b0*/  STG.E.64 desc[UR6][R8.64+0x70], R4 ;  /* 0x0000700408007986 */ /* 0x0017e4000c101b06 */
[----:B------:R-:W-:-:S02]  /*06c0*/  DADD R26, R26, R4 ;  /* 0x000000001a1a7229 */ /* 0x000fc40000000004 */
[----:B-1----:R3:W-:Y:S06]  /*06d0*/  STG.E.64 desc[UR6][R8.64+0x78], R14 ;  /* 0x0000780e08007986 */ /* 0x0027ec000c101b06 */
[----:B--2---:R-:W-:Y:S01]  /*06e0*/  DADD R6, R26, R14 ;  /* 0x000000001a067229 */ /* 0x004fe2000000000e */
[----:B------:R-:W-:Y:S10]  /*06f0*/  BRA.U UP0, `(.L_x_25) ;  /* 0xfffffff900707547 */ /* 0x000ff4000b83ffff */
[----:B------:R-:W0:Y:S02]  /*0700*/  LDC.64 R2, c[0x0][0x388] ;  /* 0x0000e200ff027b82 */ /* 0x000e240000000a00 */
[----:B0-----:R-:W-:-:S05]  /*0710*/  IMAD.WIDE R2, R0, 0x8, R2 ;  /* 0x0000000800027825 */ /* 0x001fca00078e0202 */
[----:B------:R-:W-:Y:S01]  /*0720*/  STG.E.64 desc[UR6][R2.64], R6 ;  /* 0x0000000602007986 */ /* 0x000fe2000c101b06 */
[----:B------:R-:W-:Y:S05]  /*0730*/  EXIT ;  /* 0x000000000000794d */ /* 0x000fea0003800000 */
.L_x_26:
        /* <DEDUP_REMOVED lines=12> */
.L_x_33:


//--------------------- .nv.shared.reserved.0     --------------------------
	.section	.nv.shared.reserved.0,"aw",@nobits
	.weak		__nv_reservedSMEM_offset_0_alias
	.size		__nv_reservedSMEM_offset_0_alias, 0, 64
	.other		__nv_reservedSMEM_offset_0_alias,@"STO_CUDA_RESERVED_SHARED STV_DEFAULT"
__nv_reservedSMEM_offset_0_alias:
	.zero		0
	.zero		64


//--------------------- .nv.constant0._Z10sumMultiCUPdS_S_S_S_ --------------------------
	.section	.nv.constant0._Z10sumMultiCUPdS_S_S_S_,"a",@progbits
	.sectionflags	@""
	.align	4
.nv.constant0._Z10sumMultiCUPdS_S_S_S_:
	.zero		936


//--------------------- .nv.constant0._Z4calcPdS_S_ --------------------------
	.section	.nv.constant0._Z4calcPdS_S_,"a",@progbits
	.sectionflags	@""
	.align	4
.nv.constant0._Z4calcPdS_S_:
	.zero		920


//--------------------- .nv.constant0._Z6divValPdS_S_ --------------------------
	.section	.nv.constant0._Z6divValPdS_S_,"a",@progbits
	.sectionflags	@""
	.align	4
.nv.constant0._Z6divValPdS_S_:
	.zero		920


//--------------------- .nv.constant0._Z7sumDestPdS_jj --------------------------
	.section	.nv.constant0._Z7sumDestPdS_jj,"a",@progbits
	.sectionflags	@""
	.align	4
.nv.constant0._Z7sumDestPdS_jj:
	.zero		920


//--------------------- .nv.constant0._Z6fillCUPdS_f --------------------------
	.section	.nv.constant0._Z6fillCUPdS_f,"a",@progbits
	.sectionflags	@""
	.align	4
.nv.constant0._Z6fillCUPdS_f:
	.zero		916


//--------------------- SYMBOLS --------------------------

	.type		.nv.reservedSmem.offset0,@object
	.size		.nv.reservedSmem.offset0,0x4
